	.target	sm_90a

	.elftype	@"ET_EXEC"


//--------------------- .note.nv.tkinfo           --------------------------
	.section	.note.nv.tkinfo,"",@"SHT_NOTE"
	.sectionflags	@"SHF_NOTE_NV_TKINFO"
	.tkinfo
        /*0018*/ 	.word	0x00000002
        /*0030*/ 	.string	""
        /*0030*/ 	.string	"ptxas"
        /*0030*/ 	.string	"Cuda compilation tools, release 13.0, V13.0.88"
        /*0030*/ 	.string	"Build cuda_13.0.r13.0/compiler.36424714_0"
        /*0030*/ 	.string	"-arch sm_90a -m 64 "



//--------------------- .note.nv.cuinfo           --------------------------
	.section	.note.nv.cuinfo,"",@"SHT_NOTE"
	.sectionflags	@"SHF_NOTE_NV_CUINFO"
        /*0018*/ 	.short	0x0002
        /*001a*/ 	.short	0x005a
        /*001c*/ 	.short	0x0082
	.zero		2


//--------------------- .nv.info                  --------------------------
	.section	.nv.info,"",@"SHT_CUDA_INFO"
	.align	4


	//----- nvinfo : EIATTR_REGCOUNT
	.align		4
        /*0000*/ 	.byte	0x04, 0x2f
        /*0002*/ 	.short	(.L_15 - .L_14)
	.align		4
.L_14:
        /*0004*/ 	.word	index@(_ZN7cutlass13device_kernelINS_4gemm6kernel13GemmUniversalIN4cute5tupleIJiiiiEEENS1_10collective13CollectiveMmaINS1_34MainloopSm90TmaGmmaWarpSpecializedILi5ENS5_IJNS4_1CILi1EEENSA_ILi2EEESB_EEENS1_35KernelTmaWarpSpecializedCooperativeEEENS5_IJNSA_ILi256EEENSA_ILi64EEESH_EEEaNS5_IJlSB_lEEEaSJ_NS4_8TiledMMAINS4_8MMA_AtomIJNS4_4SM904GMMA26MMA_64x64x32_S32S8S8_SS_TNEEEENS4_6LayoutINS5_IJSC_SB_SB_EEENS5_IJSB_NSA_ILi0EEESS_EEEEENS5_IJNS4_10UnderscoreESV_SV_EEEEENS4_23SM90_TMA_LOAD_MULTICASTENS4_14ComposedLayoutINS4_7SwizzleILi2ELi4ELi3EEENS4_18smem_ptr_flag_bitsILi8EEENSQ_INS5_IJNSA_ILi8EEESH_EEENS5_IJSH_SB_EEEEEEEvNS4_8identityENS4_13SM90_TMA_LOADES18_vS19_EENS_8epilogue10collective6detail29Sm90TmaWarpSpecializedAdapterINS1D_15DefaultEpilogueIaSJ_SJ_NS1C_6thread17LinearCombinationIaLi1EiiLNS1H_9ScaleType4KindE0ELNS_15FloatRoundStyleE2EaEENS1_15EpilogueDefaultEEEEEvvEEEEvNT_6ParamsE)
        /*0008*/ 	.word	0x000000a8


	//----- nvinfo : EIATTR_FRAME_SIZE
	.align		4
.L_15:
        /*000c*/ 	.byte	0x04, 0x11
        /*000e*/ 	.short	(.L_17 - .L_16)
	.align		4
.L_16:
        /*0010*/ 	.word	index@(_ZN7cutlass13device_kernelINS_4gemm6kernel13GemmUniversalIN4cute5tupleIJiiiiEEENS1_10collective13CollectiveMmaINS1_34MainloopSm90TmaGmmaWarpSpecializedILi5ENS5_IJNS4_1CILi1EEENSA_ILi2EEESB_EEENS1_35KernelTmaWarpSpecializedCooperativeEEENS5_IJNSA_ILi256EEENSA_ILi64EEESH_EEEaNS5_IJlSB_lEEEaSJ_NS4_8TiledMMAINS4_8MMA_AtomIJNS4_4SM904GMMA26MMA_64x64x32_S32S8S8_SS_TNEEEENS4_6LayoutINS5_IJSC_SB_SB_EEENS5_IJSB_NSA_ILi0EEESS_EEEEENS5_IJNS4_10UnderscoreESV_SV_EEEEENS4_23SM90_TMA_LOAD_MULTICASTENS4_14ComposedLayoutINS4_7SwizzleILi2ELi4ELi3EEENS4_18smem_ptr_flag_bitsILi8EEENSQ_INS5_IJNSA_ILi8EEESH_EEENS5_IJSH_SB_EEEEEEEvNS4_8identityENS4_13SM90_TMA_LOADES18_vS19_EENS_8epilogue10collective6detail29Sm90TmaWarpSpecializedAdapterINS1D_15DefaultEpilogueIaSJ_SJ_NS1C_6thread17LinearCombinationIaLi1EiiLNS1H_9ScaleType4KindE0ELNS_15FloatRoundStyleE2EaEENS1_15EpilogueDefaultEEEEEvvEEEEvNT_6ParamsE)
        /*0014*/ 	.word	0x00000000


	//----- nvinfo : EIATTR_MIN_STACK_SIZE
	.align		4
.L_17:
        /*0018*/ 	.byte	0x04, 0x12
        /*001a*/ 	.short	(.L_19 - .L_18)
	.align		4
.L_18:
        /*001c*/ 	.word	index@(_ZN7cutlass13device_kernelINS_4gemm6kernel13GemmUniversalIN4cute5tupleIJiiiiEEENS1_10collective13CollectiveMmaINS1_34MainloopSm90TmaGmmaWarpSpecializedILi5ENS5_IJNS4_1CILi1EEENSA_ILi2EEESB_EEENS1_35KernelTmaWarpSpecializedCooperativeEEENS5_IJNSA_ILi256EEENSA_ILi64EEESH_EEEaNS5_IJlSB_lEEEaSJ_NS4_8TiledMMAINS4_8MMA_AtomIJNS4_4SM904GMMA26MMA_64x64x32_S32S8S8_SS_TNEEEENS4_6LayoutINS5_IJSC_SB_SB_EEENS5_IJSB_NSA_ILi0EEESS_EEEEENS5_IJNS4_10UnderscoreESV_SV_EEEEENS4_23SM90_TMA_LOAD_MULTICASTENS4_14ComposedLayoutINS4_7SwizzleILi2ELi4ELi3EEENS4_18smem_ptr_flag_bitsILi8EEENSQ_INS5_IJNSA_ILi8EEESH_EEENS5_IJSH_SB_EEEEEEEvNS4_8identityENS4_13SM90_TMA_LOADES18_vS19_EENS_8epilogue10collective6detail29Sm90TmaWarpSpecializedAdapterINS1D_15DefaultEpilogueIaSJ_SJ_NS1C_6thread17LinearCombinationIaLi1EiiLNS1H_9ScaleType4KindE0ELNS_15FloatRoundStyleE2EaEENS1_15EpilogueDefaultEEEEEvvEEEEvNT_6ParamsE)
        /*0020*/ 	.word	0x00000000
.L_19:


//--------------------- .nv.compat                --------------------------
	.section	.nv.compat,"",@"SHT_CUDA_COMPAT_INFO"
	.align	4
        /*0000*/ 	.byte	0x02, 0x09, 0x01, 0x00, 0x02, 0x02, 0x04, 0x00, 0x02, 0x05, 0x05, 0x00, 0x03, 0x07, 0x01, 0x01
        /*0010*/ 	.byte	0x02, 0x03, 0x01, 0x00, 0x02, 0x06, 0x01, 0x00, 0x04, 0x0b, 0x08, 0x00, 0x00, 0x00, 0x00, 0x00
        /*0020*/ 	.byte	0x00, 0x00, 0x00, 0x00


//--------------------- .nv.info._ZN7cutlass13device_kernelINS_4gemm6kernel13GemmUniversalIN4cute5tupleIJiiiiEEENS1_10collective13CollectiveMmaINS1_34MainloopSm90TmaGmmaWarpSpecializedILi5ENS5_IJNS4_1CILi1EEENSA_ILi2EEESB_EEENS1_35KernelTmaWarpSpecializedCooperativeEEENS5_IJNSA_ILi256EEENSA_ILi64EEESH_EEEaNS5_IJlSB_lEEEaSJ_NS4_8TiledMMAINS4_8MMA_AtomIJNS4_4SM904GMMA26MMA_64x64x32_S32S8S8_SS_TNEEEENS4_6LayoutINS5_IJSC_SB_SB_EEENS5_IJSB_NSA_ILi0EEESS_EEEEENS5_IJNS4_10UnderscoreESV_SV_EEEEENS4_23SM90_TMA_LOAD_MULTICASTENS4_14ComposedLayoutINS4_7SwizzleILi2ELi4ELi3EEENS4_18smem_ptr_flag_bitsILi8EEENSQ_INS5_IJNSA_ILi8EEESH_EEENS5_IJSH_SB_EEEEEEEvNS4_8identityENS4_13SM90_TMA_LOADES18_vS19_EENS_8epilogue10collective6detail29Sm90TmaWarpSpecializedAdapterINS1D_15DefaultEpilogueIaSJ_SJ_NS1C_6thread17LinearCombinationIaLi1EiiLNS1H_9ScaleType4KindE0ELNS_15FloatRoundStyleE2EaEENS1_15EpilogueDefaultEEEEEvvEEEEvNT_6ParamsE --------------------------
	.section	.nv.info._ZN7cutlass13device_kernelINS_4gemm6kernel13GemmUniversalIN4cute5tupleIJiiiiEEENS1_10collective13CollectiveMmaINS1_34MainloopSm90TmaGmmaWarpSpecializedILi5ENS5_IJNS4_1CILi1EEENSA_ILi2EEESB_EEENS1_35KernelTmaWarpSpecializedCooperativeEEENS5_IJNSA_ILi256EEENSA_ILi64EEESH_EEEaNS5_IJlSB_lEEEaSJ_NS4_8TiledMMAINS4_8MMA_AtomIJNS4_4SM904GMMA26MMA_64x64x32_S32S8S8_SS_TNEEEENS4_6LayoutINS5_IJSC_SB_SB_EEENS5_IJSB_NSA_ILi0EEESS_EEEEENS5_IJNS4_10UnderscoreESV_SV_EEEEENS4_23SM90_TMA_LOAD_MULTICASTENS4_14ComposedLayoutINS4_7SwizzleILi2ELi4ELi3EEENS4_18smem_ptr_flag_bitsILi8EEENSQ_INS5_IJNSA_ILi8EEESH_EEENS5_IJSH_SB_EEEEEEEvNS4_8identityENS4_13SM90_TMA_LOADES18_vS19_EENS_8epilogue10collective6detail29Sm90TmaWarpSpecializedAdapterINS1D_15DefaultEpilogueIaSJ_SJ_NS1C_6thread17LinearCombinationIaLi1EiiLNS1H_9ScaleType4KindE0ELNS_15FloatRoundStyleE2EaEENS1_15EpilogueDefaultEEEEEvvEEEEvNT_6ParamsE,"",@"SHT_CUDA_INFO"
	.sectionflags	@""
	.align	4


	//----- nvinfo : EIATTR_CUDA_API_VERSION
	.align		4
        /*0000*/ 	.byte	0x04, 0x37
        /*0002*/ 	.short	(.L_21 - .L_20)
.L_20:
        /*0004*/ 	.word	0x00000082


	//----- nvinfo : EIATTR_KPARAM_INFO
	.align		4
.L_21:
        /*0008*/ 	.byte	0x04, 0x17
        /*000a*/ 	.short	(.L_23 - .L_22)
.L_22:
        /*000c*/ 	.word	0x00000000
        /*0010*/ 	.short	0x0000
        /*0012*/ 	.short	0x0070
        /*0014*/ 	.byte	0x00, 0xf0, 0x01, 0x10


	//----- nvinfo : EIATTR_SPARSE_MMA_MASK
	.align		4
.L_23:
        /*0018*/ 	.byte	0x03, 0x50
        /*001a*/ 	.short	0x0000


	//----- nvinfo : EIATTR_MAXREG_COUNT
	.align		4
        /*001c*/ 	.byte	0x03, 0x1b
        /*001e*/ 	.short	0x00a8


	//----- nvinfo : EIATTR_NUM_BARRIERS
	.align		4
        /*0020*/ 	.byte	0x02, 0x4c
        /*0022*/ 	.byte	0x01
	.zero		1


	//----- nvinfo : EIATTR_EXTERNS
	.align		4
        /*0024*/ 	.byte	0x04, 0x0f
        /*0026*/ 	.short	(.L_25 - .L_24)


	//   ....[0]....
	.align		4
.L_24:
        /*0028*/ 	.word	index@(__assertfail)


	//----- nvinfo : EIATTR_MERCURY_ISA_VERSION
	.align		4
.L_25:
        /*002c*/ 	.byte	0x03, 0x5f
        /*002e*/ 	.short	0x0101


	//----- nvinfo : EIATTR_INT_WARP_WIDE_INSTR_OFFSETS
	.align		4
        /*0030*/ 	.byte	0x04, 0x31
        /*0032*/ 	.short	(.L_27 - .L_26)


	//   ....[0]....
.L_26:
        /*0034*/ 	.word	0x000004a0


	//   ....[1]....
        /*0038*/ 	.word	0x000004c0


	//   ....[2]....
        /*003c*/ 	.word	0x00000650


	//   ....[3]....
        /*0040*/ 	.word	0x00001e20


	//----- nvinfo : EIATTR_COOP_GROUP_MASK_REGIDS
	.align		4
.L_27:
        /*0044*/ 	.byte	0x04, 0x29
        /*0046*/ 	.short	(.L_29 - .L_28)


	//   ....[0]....
.L_28:
        /*0048*/ 	.word	0xffffffff


	//   ....[1]....
        /*004c*/ 	.word	0xffffffff


	//   ....[2]....
        /*0050*/ 	.word	0xffffffff


	//   ....[3]....
        /*0054*/ 	.word	0xffffffff


	//   ....[4]....
        /*0058*/ 	.word	0xffffffff


	//   ....[5]....
        /*005c*/ 	.word	0xffffffff


	//----- nvinfo : EIATTR_COOP_GROUP_INSTR_OFFSETS
	.align		4
.L_29:
        /*0060*/ 	.byte	0x04, 0x28
        /*0062*/ 	.short	(.L_31 - .L_30)


	//   ....[0]....
.L_30:
        /*0064*/ 	.word	0x00000060


	//   ....[1]....
        /*0068*/ 	.word	0x00000070


	//   ....[2]....
        /*006c*/ 	.word	0x00000130


	//   ....[3]....
        /*0070*/ 	.word	0x000002e0


	//   ....[4]....
        /*0074*/ 	.word	0x000007b0


	//   ....[5]....
        /*0078*/ 	.word	0x000013d0


	//----- nvinfo : EIATTR_REG_RECONFIG
	.align		4
.L_31:
        /*007c*/ 	.byte	0x01, 0x54
	.zero		2


	//----- nvinfo : EIATTR_SYSCALL_OFFSETS
	.align		4
        /*0080*/ 	.byte	0x04, 0x46
        /*0082*/ 	.short	(.L_33 - .L_32)


	//   ....[0]....
.L_32:
        /*0084*/ 	.word	0x000015c0


	//----- nvinfo : EIATTR_MBARRIER_INSTR_OFFSETS
	.align		4
.L_33:
        /*0088*/ 	.byte	0x04, 0x39
        /*008a*/ 	.short	(.L_35 - .L_34)


	//   ....[0]....
.L_34:
        /*008c*/ 	.word	0x00000230
        /*0090*/ 	.word	0x000000ff
        /*0094*/ 	.word	0x00000000
        /*0098*/ 	.short	0x0100
        /*009a*/ 	.byte	0x08
	.zero		1


	//   ....[1]....
        /*009c*/ 	.word	0x00000240
        /*00a0*/ 	.word	0x000000ff
        /*00a4*/ 	.word	0x00000028
        /*00a8*/ 	.short	0x0100
        /*00aa*/ 	.byte	0x08
	.zero		1


	//   ....[2]....
        /*00ac*/ 	.word	0x00000250
        /*00b0*/ 	.word	0x000000ff
        /*00b4*/ 	.word	0x00000008
        /*00b8*/ 	.short	0x0100
        /*00ba*/ 	.byte	0x08
	.zero		1


	//   ....[3]....
        /*00bc*/ 	.word	0x00000260
        /*00c0*/ 	.word	0x000000ff
        /*00c4*/ 	.word	0x00000030
        /*00c8*/ 	.short	0x0100
        /*00ca*/ 	.byte	0x08
	.zero		1


	//   ....[4]....
        /*00cc*/ 	.word	0x00000270
        /*00d0*/ 	.word	0x000000ff
        /*00d4*/ 	.word	0x00000010
        /*00d8*/ 	.short	0x0100
        /*00da*/ 	.byte	0x08
	.zero		1


	//   ....[5]....
        /*00dc*/ 	.word	0x00000280
        /*00e0*/ 	.word	0x000000ff
        /*00e4*/ 	.word	0x00000038
        /*00e8*/ 	.short	0x0100
        /*00ea*/ 	.byte	0x08
	.zero		1


	//   ....[6]....
        /*00ec*/ 	.word	0x00000290
        /*00f0*/ 	.word	0x000000ff
        /*00f4*/ 	.word	0x00000018
        /*00f8*/ 	.short	0x0100
        /*00fa*/ 	.byte	0x08
	.zero		1


	//   ....[7]....
        /*00fc*/ 	.word	0x000002a0
        /*0100*/ 	.word	0x000000ff
        /*0104*/ 	.word	0x00000040
        /*0108*/ 	.short	0x0100
        /*010a*/ 	.byte	0x08
	.zero		1


	//   ....[8]....
        /*010c*/ 	.word	0x000002b0
        /*0110*/ 	.word	0x000000ff
        /*0114*/ 	.word	0x00000020
        /*0118*/ 	.short	0x0100
        /*011a*/ 	.byte	0x08
	.zero		1


	//   ....[9]....
        /*011c*/ 	.word	0x000002c0
        /*0120*/ 	.word	0x000000ff
        /*0124*/ 	.word	0x00000048
        /*0128*/ 	.short	0x0100
        /*012a*/ 	.byte	0x08
	.zero		1


	//   ....[10]....
        /*012c*/ 	.word	0x000006e0
        /*0130*/ 	.word	0x000000ff
        /*0134*/ 	.word	0x00000060
        /*0138*/ 	.short	0x0100
        /*013a*/ 	.byte	0x06
	.zero		1


	//   ....[11]....
        /*013c*/ 	.word	0x00000760
        /*0140*/ 	.word	0x000000ff
        /*0144*/ 	.word	0x00000068
        /*0148*/ 	.short	0x0100
        /*014a*/ 	.byte	0x06
	.zero		1


	//   ....[12]....
        /*014c*/ 	.word	0x00001690
        /*0150*/ 	.word	0x00000003
        /*0154*/ 	.word	0x00000000
        /*0158*/ 	.short	0x010a
        /*015a*/ 	.byte	0x3f
	.zero		1


	//   ....[13]....
        /*015c*/ 	.word	0x000016f0
        /*0160*/ 	.word	0x00000003
        /*0164*/ 	.word	0x00000000
        /*0168*/ 	.short	0x010a
        /*016a*/ 	.byte	0x3f
	.zero		1


	//   ....[14]....
        /*016c*/ 	.word	0x00001a50
        /*0170*/ 	.word	0x00000005
        /*0174*/ 	.word	0x00000000
        /*0178*/ 	.short	0x010a
        /*017a*/ 	.byte	0x3f
	.zero		1


	//   ....[15]....
        /*017c*/ 	.word	0x00001a90
        /*0180*/ 	.word	0x00000005
        /*0184*/ 	.word	0x00000000
        /*0188*/ 	.short	0x010a
        /*018a*/ 	.byte	0x3f
	.zero		1


	//   ....[16]....
        /*018c*/ 	.word	0x00001cd0
        /*0190*/ 	.word	0x00000004
        /*0194*/ 	.word	0x00000000
        /*0198*/ 	.short	0x0101
        /*019a*/ 	.byte	0x3f
	.zero		1


	//   ....[17]....
        /*019c*/ 	.word	0x00001ec0
        /*01a0*/ 	.word	0x00000000
        /*01a4*/ 	.word	0x00000000
        /*01a8*/ 	.short	0x0101
        /*01aa*/ 	.byte	0x3f
	.zero		1


	//   ....[18]....
        /*01ac*/ 	.word	0x00006330
        /*01b0*/ 	.word	0x00000014
        /*01b4*/ 	.word	0x00000028
        /*01b8*/ 	.short	0x010a
        /*01ba*/ 	.byte	0x3f
	.zero		1


	//   ....[19]....
        /*01bc*/ 	.word	0x000066b0
        /*01c0*/ 	.word	0x00000006
        /*01c4*/ 	.word	0x00000068
        /*01c8*/ 	.short	0x0101
        /*01ca*/ 	.byte	0x3f
	.zero		1


	//   ....[20]....
        /*01cc*/ 	.word	0x00006e00
        /*01d0*/ 	.word	0x00000007
        /*01d4*/ 	.word	0x00000000
        /*01d8*/ 	.short	0x010a
        /*01da*/ 	.byte	0x3f
	.zero		1


	//   ....[21]....
        /*01dc*/ 	.word	0x00006e80
        /*01e0*/ 	.word	0x00000006
        /*01e4*/ 	.word	0x00000000
        /*01e8*/ 	.short	0x010a
        /*01ea*/ 	.byte	0x3f
	.zero		1


	//   ....[22]....
        /*01ec*/ 	.word	0x00006f10
        /*01f0*/ 	.word	0x00000007
        /*01f4*/ 	.word	0x00000000
        /*01f8*/ 	.short	0x010a
        /*01fa*/ 	.byte	0x3f
	.zero		1


	//   ....[23]....
        /*01fc*/ 	.word	0x00006fa0
        /*0200*/ 	.word	0x00000006
        /*0204*/ 	.word	0x00000000
        /*0208*/ 	.short	0x010a
        /*020a*/ 	.byte	0x3f
	.zero		1


	//   ....[24]....
        /*020c*/ 	.word	0x00007030
        /*0210*/ 	.word	0x00000005
        /*0214*/ 	.word	0x00000000
        /*0218*/ 	.short	0x010a
        /*021a*/ 	.byte	0x3f
	.zero		1


	//   ....[25]....
        /*021c*/ 	.word	0x00007090
        /*0220*/ 	.word	0x00000003
        /*0224*/ 	.word	0x00000000
        /*0228*/ 	.short	0x010a
        /*022a*/ 	.byte	0x3f
	.zero		1


	//   ....[26]....
        /*022c*/ 	.word	0x000070e0
        /*0230*/ 	.word	0x00000005
        /*0234*/ 	.word	0x00000000
        /*0238*/ 	.short	0x010a
        /*023a*/ 	.byte	0x3f
	.zero		1


	//   ....[27]....
        /*023c*/ 	.word	0x000071b0
        /*0240*/ 	.word	0x00000014
        /*0244*/ 	.word	0x00000028
        /*0248*/ 	.short	0x010a
        /*024a*/ 	.byte	0x3f
	.zero		1


	//   ....[28]....
        /*024c*/ 	.word	0x00007280
        /*0250*/ 	.word	0x00000007
        /*0254*/ 	.word	0x00000000
        /*0258*/ 	.short	0x010a
        /*025a*/ 	.byte	0x3f
	.zero		1


	//   ....[29]....
        /*025c*/ 	.word	0x000072d0
        /*0260*/ 	.word	0x00000006
        /*0264*/ 	.word	0x00000000
        /*0268*/ 	.short	0x010a
        /*026a*/ 	.byte	0x3f
	.zero		1


	//   ....[30]....
        /*026c*/ 	.word	0x00007320
        /*0270*/ 	.word	0x00000007
        /*0274*/ 	.word	0x00000000
        /*0278*/ 	.short	0x010a
        /*027a*/ 	.byte	0x3f
	.zero		1


	//   ....[31]....
        /*027c*/ 	.word	0x00007370
        /*0280*/ 	.word	0x00000006
        /*0284*/ 	.word	0x00000000
        /*0288*/ 	.short	0x010a
        /*028a*/ 	.byte	0x3f
	.zero		1


	//----- nvinfo : EIATTR_NUM_MBARRIERS
	.align		4
.L_35:
        /*028c*/ 	.byte	0x03, 0x38
        /*028e*/ 	.short	0x000c


	//----- nvinfo : EIATTR_EXIT_INSTR_OFFSETS
	.align		4
        /*0290*/ 	.byte	0x04, 0x1c
        /*0292*/ 	.short	(.L_37 - .L_36)


	//   ....[0]....
.L_36:
        /*0294*/ 	.word	0x00000980


	//   ....[1]....
        /*0298*/ 	.word	0x00001190


	//   ....[2]....
        /*029c*/ 	.word	0x00005ab0


	//   ....[3]....
        /*02a0*/ 	.word	0x00006010


	//   ....[4]....
        /*02a4*/ 	.word	0x00007080


	//----- nvinfo : EIATTR_MAX_THREADS
	.align		4
.L_37:
        /*02a8*/ 	.byte	0x04, 0x05
        /*02aa*/ 	.short	(.L_39 - .L_38)
.L_38:
        /*02ac*/ 	.word	0x00000180
        /*02b0*/ 	.word	0x00000001
        /*02b4*/ 	.word	0x00000001


	//----- nvinfo : EIATTR_CRS_STACK_SIZE
	.align		4
.L_39:
        /*02b8*/ 	.byte	0x04, 0x1e
        /*02ba*/ 	.short	(.L_41 - .L_40)
.L_40:
        /*02bc*/ 	.word	0x00000000


	//----- nvinfo : EIATTR_CBANK_PARAM_SIZE
	.align		4
.L_41:
        /*02c0*/ 	.byte	0x03, 0x19
        /*02c2*/ 	.short	0x0470


	//----- nvinfo : EIATTR_PARAM_CBANK
	.align		4
        /*02c4*/ 	.byte	0x04, 0x0a
        /*02c6*/ 	.short	(.L_43 - .L_42)
	.align		4
.L_42:
        /*02c8*/ 	.word	index@(.nv.constant0._ZN7cutlass13device_kernelINS_4gemm6kernel13GemmUniversalIN4cute5tupleIJiiiiEEENS1_10collective13CollectiveMmaINS1_34MainloopSm90TmaGmmaWarpSpecializedILi5ENS5_IJNS4_1CILi1EEENSA_ILi2EEESB_EEENS1_35KernelTmaWarpSpecializedCooperativeEEENS5_IJNSA_ILi256EEENSA_ILi64EEESH_EEEaNS5_IJlSB_lEEEaSJ_NS4_8TiledMMAINS4_8MMA_AtomIJNS4_4SM904GMMA26MMA_64x64x32_S32S8S8_SS_TNEEEENS4_6LayoutINS5_IJSC_SB_SB_EEENS5_IJSB_NSA_ILi0EEESS_EEEEENS5_IJNS4_10UnderscoreESV_SV_EEEEENS4_23SM90_TMA_LOAD_MULTICASTENS4_14ComposedLayoutINS4_7SwizzleILi2ELi4ELi3EEENS4_18smem_ptr_flag_bitsILi8EEENSQ_INS5_IJNSA_ILi8EEESH_EEENS5_IJSH_SB_EEEEEEEvNS4_8identityENS4_13SM90_TMA_LOADES18_vS19_EENS_8epilogue10collective6detail29Sm90TmaWarpSpecializedAdapterINS1D_15DefaultEpilogueIaSJ_SJ_NS1C_6thread17LinearCombinationIaLi1EiiLNS1H_9ScaleType4KindE0ELNS_15FloatRoundStyleE2EaEENS1_15EpilogueDefaultEEEEEvvEEEEvNT_6ParamsE)
        /*02cc*/ 	.short	0x0210
        /*02ce*/ 	.short	0x0470


	//----- nvinfo : EIATTR_SW_WAR
	.align		4
.L_43:
        /*02d0*/ 	.byte	0x04, 0x36
        /*02d2*/ 	.short	(.L_45 - .L_44)
.L_44:
        /*02d4*/ 	.word	0x00000008
.L_45:


//--------------------- .nv.callgraph             --------------------------
	.section	.nv.callgraph,"",@"SHT_CUDA_CALLGRAPH"
	.align	4
	.sectionentsize	8
	.align		4
        /*0000*/ 	.word	0x00000000
	.align		4
        /*0004*/ 	.word	0xffffffff
	.align		4
        /*0008*/ 	.word	index@(_ZN7cutlass13device_kernelINS_4gemm6kernel13GemmUniversalIN4cute5tupleIJiiiiEEENS1_10collective13CollectiveMmaINS1_34MainloopSm90TmaGmmaWarpSpecializedILi5ENS5_IJNS4_1CILi1EEENSA_ILi2EEESB_EEENS1_35KernelTmaWarpSpecializedCooperativeEEENS5_IJNSA_ILi256EEENSA_ILi64EEESH_EEEaNS5_IJlSB_lEEEaSJ_NS4_8TiledMMAINS4_8MMA_AtomIJNS4_4SM904GMMA26MMA_64x64x32_S32S8S8_SS_TNEEEENS4_6LayoutINS5_IJSC_SB_SB_EEENS5_IJSB_NSA_ILi0EEESS_EEEEENS5_IJNS4_10UnderscoreESV_SV_EEEEENS4_23SM90_TMA_LOAD_MULTICASTENS4_14ComposedLayoutINS4_7SwizzleILi2ELi4ELi3EEENS4_18smem_ptr_flag_bitsILi8EEENSQ_INS5_IJNSA_ILi8EEESH_EEENS5_IJSH_SB_EEEEEEEvNS4_8identityENS4_13SM90_TMA_LOADES18_vS19_EENS_8epilogue10collective6detail29Sm90TmaWarpSpecializedAdapterINS1D_15DefaultEpilogueIaSJ_SJ_NS1C_6thread17LinearCombinationIaLi1EiiLNS1H_9ScaleType4KindE0ELNS_15FloatRoundStyleE2EaEENS1_15EpilogueDefaultEEEEEvvEEEEvNT_6ParamsE)
	.align		4
        /*000c*/ 	.word	index@(__assertfail)
	.align		4
        /*0010*/ 	.word	0x00000000
	.align		4
        /*0014*/ 	.word	0xfffffffe
	.align		4
        /*0018*/ 	.word	0x00000000
	.align		4
        /*001c*/ 	.word	0xfffffffd
	.align		4
        /*0020*/ 	.word	0x00000000
	.align		4
        /*0024*/ 	.word	0xfffffffc


//--------------------- .nv.constant4             --------------------------
	.section	.nv.constant4,"a",@progbits
	.align	8
	.align		8
.nv.constant4:
        /*0000*/ 	.dword	__assertfail
	.align		8
        /*0008*/ 	.dword	__unnamed_1
	.align		8
        /*0010*/ 	.dword	_ZN39_INTERNAL_9f05cf65_4_k_cu_27c38ddd_48704cuda3std3__45__cpo5beginE
	.align		8
        /*0018*/ 	.dword	_ZN39_INTERNAL_9f05cf65_4_k_cu_27c38ddd_48704cuda3std3__45__cpo3endE
	.align		8
        /*0020*/ 	.dword	_ZN39_INTERNAL_9f05cf65_4_k_cu_27c38ddd_48704cuda3std3__45__cpo6cbeginE
	.align		8
        /*0028*/ 	.dword	_ZN39_INTERNAL_9f05cf65_4_k_cu_27c38ddd_48704cuda3std3__45__cpo4cendE
	.align		8
        /*0030*/ 	.dword	_ZN39_INTERNAL_9f05cf65_4_k_cu_27c38ddd_48704cuda3std3__441_GLOBAL__N__9f05cf65_4_k_cu_27c38ddd_48706ignoreE
	.align		8
        /*0038*/ 	.dword	_ZN39_INTERNAL_9f05cf65_4_k_cu_27c38ddd_48704cuda3std3__419piecewise_constructE
	.align		8
        /*0040*/ 	.dword	_ZN39_INTERNAL_9f05cf65_4_k_cu_27c38ddd_48704cuda3std3__48in_placeE
	.align		8
        /*0048*/ 	.dword	_ZN39_INTERNAL_9f05cf65_4_k_cu_27c38ddd_48704cuda3std6ranges3__45__cpo4swapE
	.align		8
        /*0050*/ 	.dword	_ZN39_INTERNAL_9f05cf65_4_k_cu_27c38ddd_48704cuda3std6ranges3__45__cpo9iter_moveE
	.align		8
        /*0058*/ 	.dword	_ZN39_INTERNAL_9f05cf65_4_k_cu_27c38ddd_48704cute7productE
	.align		8
        /*0060*/ 	.dword	_ZN39_INTERNAL_9f05cf65_4_k_cu_27c38ddd_48704cute1_E
	.align		8
        /*0068*/ 	.dword	$str$22
	.align		8
        /*0070*/ 	.dword	$str$23


//--------------------- .text._ZN7cutlass13device_kernelINS_4gemm6kernel13GemmUniversalIN4cute5tupleIJiiiiEEENS1_10collective13CollectiveMmaINS1_34MainloopSm90TmaGmmaWarpSpecializedILi5ENS5_IJNS4_1CILi1EEENSA_ILi2EEESB_EEENS1_35KernelTmaWarpSpecializedCooperativeEEENS5_IJNSA_ILi256EEENSA_ILi64EEESH_EEEaNS5_IJlSB_lEEEaSJ_NS4_8TiledMMAINS4_8MMA_AtomIJNS4_4SM904GMMA26MMA_64x64x32_S32S8S8_SS_TNEEEENS4_6LayoutINS5_IJSC_SB_SB_EEENS5_IJSB_NSA_ILi0EEESS_EEEEENS5_IJNS4_10UnderscoreESV_SV_EEEEENS4_23SM90_TMA_LOAD_MULTICASTENS4_14ComposedLayoutINS4_7SwizzleILi2ELi4ELi3EEENS4_18smem_ptr_flag_bitsILi8EEENSQ_INS5_IJNSA_ILi8EEESH_EEENS5_IJSH_SB_EEEEEEEvNS4_8identityENS4_13SM90_TMA_LOADES18_vS19_EENS_8epilogue10collective6detail29Sm90TmaWarpSpecializedAdapterINS1D_15DefaultEpilogueIaSJ_SJ_NS1C_6thread17LinearCombinationIaLi1EiiLNS1H_9ScaleType4KindE0ELNS_15FloatRoundStyleE2EaEENS1_15EpilogueDefaultEEEEEvvEEEEvNT_6ParamsE --------------------------
	.section	.text._ZN7cutlass13device_kernelINS_4gemm6kernel13GemmUniversalIN4cute5tupleIJiiiiEEENS1_10collective13CollectiveMmaINS1_34MainloopSm90TmaGmmaWarpSpecializedILi5ENS5_IJNS4_1CILi1EEENSA_ILi2EEESB_EEENS1_35KernelTmaWarpSpecializedCooperativeEEENS5_IJNSA_ILi256EEENSA_ILi64EEESH_EEEaNS5_IJlSB_lEEEaSJ_NS4_8TiledMMAINS4_8MMA_AtomIJNS4_4SM904GMMA26MMA_64x64x32_S32S8S8_SS_TNEEEENS4_6LayoutINS5_IJSC_SB_SB_EEENS5_IJSB_NSA_ILi0EEESS_EEEEENS5_IJNS4_10UnderscoreESV_SV_EEEEENS4_23SM90_TMA_LOAD_MULTICASTENS4_14ComposedLayoutINS4_7SwizzleILi2ELi4ELi3EEENS4_18smem_ptr_flag_bitsILi8EEENSQ_INS5_IJNSA_ILi8EEESH_EEENS5_IJSH_SB_EEEEEEEvNS4_8identityENS4_13SM90_TMA_LOADES18_vS19_EENS_8epilogue10collective6detail29Sm90TmaWarpSpecializedAdapterINS1D_15DefaultEpilogueIaSJ_SJ_NS1C_6thread17LinearCombinationIaLi1EiiLNS1H_9ScaleType4KindE0ELNS_15FloatRoundStyleE2EaEENS1_15EpilogueDefaultEEEEEvvEEEEvNT_6ParamsE,"ax",@progbits
	.align	128
.text._ZN7cutlass13device_kernelINS_4gemm6kernel13GemmUniversalIN4cute5tupleIJiiiiEEENS1_10collective13CollectiveMmaINS1_34MainloopSm90TmaGmmaWarpSpecializedILi5ENS5_IJNS4_1CILi1EEENSA_ILi2EEESB_EEENS1_35KernelTmaWarpSpecializedCooperativeEEENS5_IJNSA_ILi256EEENSA_ILi64EEESH_EEEaNS5_IJlSB_lEEEaSJ_NS4_8TiledMMAINS4_8MMA_AtomIJNS4_4SM904GMMA26MMA_64x64x32_S32S8S8_SS_TNEEEENS4_6LayoutINS5_IJSC_SB_SB_EEENS5_IJSB_NSA_ILi0EEESS_EEEEENS5_IJNS4_10UnderscoreESV_SV_EEEEENS4_23SM90_TMA_LOAD_MULTICASTENS4_14ComposedLayoutINS4_7SwizzleILi2ELi4ELi3EEENS4_18smem_ptr_flag_bitsILi8EEENSQ_INS5_IJNSA_ILi8EEESH_EEENS5_IJSH_SB_EEEEEEEvNS4_8identityENS4_13SM90_TMA_LOADES18_vS19_EENS_8epilogue10collective6detail29Sm90TmaWarpSpecializedAdapterINS1D_15DefaultEpilogueIaSJ_SJ_NS1C_6thread17LinearCombinationIaLi1EiiLNS1H_9ScaleType4KindE0ELNS_15FloatRoundStyleE2EaEENS1_15EpilogueDefaultEEEEEvvEEEEvNT_6ParamsE:
        .type           _ZN7cutlass13device_kernelINS_4gemm6kernel13GemmUniversalIN4cute5tupleIJiiiiEEENS1_10collective13CollectiveMmaINS1_34MainloopSm90TmaGmmaWarpSpecializedILi5ENS5_IJNS4_1CILi1EEENSA_ILi2EEESB_EEENS1_35KernelTmaWarpSpecializedCooperativeEEENS5_IJNSA_ILi256EEENSA_ILi64EEESH_EEEaNS5_IJlSB_lEEEaSJ_NS4_8TiledMMAINS4_8MMA_AtomIJNS4_4SM904GMMA26MMA_64x64x32_S32S8S8_SS_TNEEEENS4_6LayoutINS5_IJSC_SB_SB_EEENS5_IJSB_NSA_ILi0EEESS_EEEEENS5_IJNS4_10UnderscoreESV_SV_EEEEENS4_23SM90_TMA_LOAD_MULTICASTENS4_14ComposedLayoutINS4_7SwizzleILi2ELi4ELi3EEENS4_18smem_ptr_flag_bitsILi8EEENSQ_INS5_IJNSA_ILi8EEESH_EEENS5_IJSH_SB_EEEEEEEvNS4_8identityENS4_13SM90_TMA_LOADES18_vS19_EENS_8epilogue10collective6detail29Sm90TmaWarpSpecializedAdapterINS1D_15DefaultEpilogueIaSJ_SJ_NS1C_6thread17LinearCombinationIaLi1EiiLNS1H_9ScaleType4KindE0ELNS_15FloatRoundStyleE2EaEENS1_15EpilogueDefaultEEEEEvvEEEEvNT_6ParamsE,@function
        .size           _ZN7cutlass13device_kernelINS_4gemm6kernel13GemmUniversalIN4cute5tupleIJiiiiEEENS1_10collective13CollectiveMmaINS1_34MainloopSm90TmaGmmaWarpSpecializedILi5ENS5_IJNS4_1CILi1EEENSA_ILi2EEESB_EEENS1_35KernelTmaWarpSpecializedCooperativeEEENS5_IJNSA_ILi256EEENSA_ILi64EEESH_EEEaNS5_IJlSB_lEEEaSJ_NS4_8TiledMMAINS4_8MMA_AtomIJNS4_4SM904GMMA26MMA_64x64x32_S32S8S8_SS_TNEEEENS4_6LayoutINS5_IJSC_SB_SB_EEENS5_IJSB_NSA_ILi0EEESS_EEEEENS5_IJNS4_10UnderscoreESV_SV_EEEEENS4_23SM90_TMA_LOAD_MULTICASTENS4_14ComposedLayoutINS4_7SwizzleILi2ELi4ELi3EEENS4_18smem_ptr_flag_bitsILi8EEENSQ_INS5_IJNSA_ILi8EEESH_EEENS5_IJSH_SB_EEEEEEEvNS4_8identityENS4_13SM90_TMA_LOADES18_vS19_EENS_8epilogue10collective6detail29Sm90TmaWarpSpecializedAdapterINS1D_15DefaultEpilogueIaSJ_SJ_NS1C_6thread17LinearCombinationIaLi1EiiLNS1H_9ScaleType4KindE0ELNS_15FloatRoundStyleE2EaEENS1_15EpilogueDefaultEEEEEvvEEEEvNT_6ParamsE,(.L_x_203 - _ZN7cutlass13device_kernelINS_4gemm6kernel13GemmUniversalIN4cute5tupleIJiiiiEEENS1_10collective13CollectiveMmaINS1_34MainloopSm90TmaGmmaWarpSpecializedILi5ENS5_IJNS4_1CILi1EEENSA_ILi2EEESB_EEENS1_35KernelTmaWarpSpecializedCooperativeEEENS5_IJNSA_ILi256EEENSA_ILi64EEESH_EEEaNS5_IJlSB_lEEEaSJ_NS4_8TiledMMAINS4_8MMA_AtomIJNS4_4SM904GMMA26MMA_64x64x32_S32S8S8_SS_TNEEEENS4_6LayoutINS5_IJSC_SB_SB_EEENS5_IJSB_NSA_ILi0EEESS_EEEEENS5_IJNS4_10UnderscoreESV_SV_EEEEENS4_23SM90_TMA_LOAD_MULTICASTENS4_14ComposedLayoutINS4_7SwizzleILi2ELi4ELi3EEENS4_18smem_ptr_flag_bitsILi8EEENSQ_INS5_IJNSA_ILi8EEESH_EEENS5_IJSH_SB_EEEEEEEvNS4_8identityENS4_13SM90_TMA_LOADES18_vS19_EENS_8epilogue10collective6detail29Sm90TmaWarpSpecializedAdapterINS1D_15DefaultEpilogueIaSJ_SJ_NS1C_6thread17LinearCombinationIaLi1EiiLNS1H_9ScaleType4KindE0ELNS_15FloatRoundStyleE2EaEENS1_15EpilogueDefaultEEEEEvvEEEEvNT_6ParamsE)
        .other          _ZN7cutlass13device_kernelINS_4gemm6kernel13GemmUniversalIN4cute5tupleIJiiiiEEENS1_10collective13CollectiveMmaINS1_34MainloopSm90TmaGmmaWarpSpecializedILi5ENS5_IJNS4_1CILi1EEENSA_ILi2EEESB_EEENS1_35KernelTmaWarpSpecializedCooperativeEEENS5_IJNSA_ILi256EEENSA_ILi64EEESH_EEEaNS5_IJlSB_lEEEaSJ_NS4_8TiledMMAINS4_8MMA_AtomIJNS4_4SM904GMMA26MMA_64x64x32_S32S8S8_SS_TNEEEENS4_6LayoutINS5_IJSC_SB_SB_EEENS5_IJSB_NSA_ILi0EEESS_EEEEENS5_IJNS4_10UnderscoreESV_SV_EEEEENS4_23SM90_TMA_LOAD_MULTICASTENS4_14ComposedLayoutINS4_7SwizzleILi2ELi4ELi3EEENS4_18smem_ptr_flag_bitsILi8EEENSQ_INS5_IJNSA_ILi8EEESH_EEENS5_IJSH_SB_EEEEEEEvNS4_8identityENS4_13SM90_TMA_LOADES18_vS19_EENS_8epilogue10collective6detail29Sm90TmaWarpSpecializedAdapterINS1D_15DefaultEpilogueIaSJ_SJ_NS1C_6thread17LinearCombinationIaLi1EiiLNS1H_9ScaleType4KindE0ELNS_15FloatRoundStyleE2EaEENS1_15EpilogueDefaultEEEEEvvEEEEvNT_6ParamsE,@"STO_CUDA_ENTRY STV_DEFAULT"
_ZN7cutlass13device_kernelINS_4gemm6kernel13GemmUniversalIN4cute5tupleIJiiiiEEENS1_10collective13CollectiveMmaINS1_34MainloopSm90TmaGmmaWarpSpecializedILi5ENS5_IJNS4_1CILi1EEENSA_ILi2EEESB_EEENS1_35KernelTmaWarpSpecializedCooperativeEEENS5_IJNSA_ILi256EEENSA_ILi64EEESH_EEEaNS5_IJlSB_lEEEaSJ_NS4_8TiledMMAINS4_8MMA_AtomIJNS4_4SM904GMMA26MMA_64x64x32_S32S8S8_SS_TNEEEENS4_6LayoutINS5_IJSC_SB_SB_EEENS5_IJSB_NSA_ILi0EEESS_EEEEENS5_IJNS4_10UnderscoreESV_SV_EEEEENS4_23SM90_TMA_LOAD_MULTICASTENS4_14ComposedLayoutINS4_7SwizzleILi2ELi4ELi3EEENS4_18smem_ptr_flag_bitsILi8EEENSQ_INS5_IJNSA_ILi8EEESH_EEENS5_IJSH_SB_EEEEEEEvNS4_8identityENS4_13SM90_TMA_LOADES18_vS19_EENS_8epilogue10collective6detail29Sm90TmaWarpSpecializedAdapterINS1D_15DefaultEpilogueIaSJ_SJ_NS1C_6thread17LinearCombinationIaLi1EiiLNS1H_9ScaleType4KindE0ELNS_15FloatRoundStyleE2EaEENS1_15EpilogueDefaultEEEEEvvEEEEvNT_6ParamsE:
[----:B------:R-:W0:Y:S01]  /*0000*/  LDC R1, c[0x0][0x28] ;  /* 0x00000a00ff017b82 */ /* 0x000e220000000800 */
[----:B------:R-:W1:Y:S01]  /*0010*/  S2R R93, SR_TID.X ;  /* 0x00000000005d7919 */ /* 0x000e620000002100 */
[----:B------:R-:W-:Y:S01]  /*0020*/  ELECT P0, URZ, PT ;  /* 0x00000000003f782f */ /* 0x000fe20003800000 */
[----:B------:R-:W-:Y:S01]  /*0030*/  BSSY B0, `(.L_x_0) ;  /* 0x000000f000007945 */ /* 0x000fe20003800000 */
[--C-:B-1----:R-:W-:Y:S02]  /*0040*/  SHF.R.U32.HI R0, RZ, 0x5, R93.reuse ;  /* 0x00000005ff007819 */ /* 0x102fe4000001165d */
[----:B------:R-:W-:-:S03]  /*0050*/  SHF.R.U32.HI R6, RZ, 0x7, R93 ;  /* 0x00000007ff067819 */ /* 0x000fc6000001165d */
[----:B------:R-:W1:Y:S04]  /*0060*/  SHFL.IDX PT, R3, R0, RZ, 0x1f ;  /* 0x00001fff00037589 */ /* 0x000e6800000e0000 */
[----:B------:R2:W3:Y:S01]  /*0070*/  SHFL.IDX PT, R2, R6, RZ, 0x1f ;  /* 0x00001fff06027589 */ /* 0x0004e200000e0000 */
[----:B-1----:R-:W-:-:S13]  /*0080*/  ISETP.NE.OR P0, PT, R3, RZ, !P0 ;  /* 0x000000ff0300720c */ /* 0x002fda0004705670 */
[----:B0-23--:R-:W-:Y:S05]  /*0090*/  @P0 BRA `(.L_x_1) ;  /* 0x0000000000200947 */ /* 0x00dfea0003800000 */
[----:B------:R-:W-:Y:S02]  /*00a0*/  ULDC.64 UR4, c[0x0][0x198] ;  /* 0x0000660000047ab9 */ /* 0x000fe40000000a00 */
[----:B------:R-:W-:Y:S02]  /*00b0*/  UIADD3 UR6, UP0, UR4, 0xf0, URZ ;  /* 0x000000f004067890 */ /* 0x000fe4000ff1e03f */
[----:B------:R-:W-:Y:S02]  /*00c0*/  UIADD3 UR4, UP1, UR4, 0x1f0, URZ ;  /* 0x000001f004047890 */ /* 0x000fe4000ff3e03f */
[----:B------:R-:W-:Y:S02]  /*00d0*/  UIADD3.X UR7, URZ, UR5, URZ, UP0, !UPT ;  /* 0x000000053f077290 */ /* 0x000fe400087fe43f */
[----:B------:R-:W-:-:S07]  /*00e0*/  UIADD3.X UR5, URZ, UR5, URZ, UP1, !UPT ;  /* 0x000000053f057290 */ /* 0x000fce0008ffe43f */
[----:B------:R0:W-:Y:S02]  /*00f0*/  UTMACCTL.PF [UR6] ;  /* 0x00000000060079b9 */ /* 0x0001e40008040000 */
[----:B------:R0:W-:Y:S02]  /*0100*/  UTMACCTL.PF [UR4] ;  /* 0x00000000040079b9 */ /* 0x0001e40008040000 */
[----:B0-----:R-:W-:Y:S01]  /*0110*/  NOP ;  /* 0x0000000000007918 */ /* 0x001fe20000000000 */
.L_x_1:
[----:B------:R-:W-:Y:S05]  /*0120*/  BSYNC B0 ;  /* 0x0000000000007941 */ /* 0x000fea0003800000 */
.L_x_0:
[----:B------:R-:W0:Y:S02]  /*0130*/  SHFL.IDX PT, R5, R0, RZ, 0x1f ;  /* 0x00001fff00057589 */ /* 0x000e2400000e0000 */
[----:B0-----:R-:W-:-:S13]  /*0140*/  ISETP.NE.AND P0, PT, R5, RZ, PT ;  /* 0x000000ff0500720c */ /* 0x001fda0003f05270 */
[----:B------:R-:W-:Y:S05]  /*0150*/  @P0 BRA `(.L_x_2) ;  /* 0x0000000000600947 */ /* 0x000fea0003800000 */
[----:B------:R-:W0:Y:S01]  /*0160*/  S2UR UR8, SR_CgaCtaId ;  /* 0x00000000000879c3 */ /* 0x000e220000008800 */
[----:B------:R-:W-:Y:S01]  /*0170*/  UMOV UR4, 0x400 ;  /* 0x0000040000047882 */ /* 0x000fe20000000000 */
[----:B------:R-:W-:Y:S01]  /*0180*/  UMOV UR5, 0x1 ;  /* 0x0000000100057882 */ /* 0x000fe20000000000 */
[----:B------:R-:W-:Y:S01]  /*0190*/  UMOV UR6, 0x4 ;  /* 0x0000000400067882 */ /* 0x000fe20000000000 */
[----:B------:R-:W-:Y:S01]  /*01a0*/  ELECT P0, URZ, PT ;  /* 0x00000000003f782f */ /* 0x000fe20003800000 */
[----:B------:R-:W-:-:S04]  /*01b0*/  UIADD3 UR6, -UR6, 0x100000, URZ ;  /* 0x0010000006067890 */ /* 0x000fc8000fffe13f */
[----:B------:R-:W-:Y:S02]  /*01c0*/  USHF.L.U32 UR7, UR6, 0xb, URZ ;  /* 0x0000000b06077899 */ /* 0x000fe4000800063f */
[----:B------:R-:W-:Y:S02]  /*01d0*/  USHF.L.U32 UR6, UR6, 0x1, URZ ;  /* 0x0000000106067899 */ /* 0x000fe4000800063f */
[----:B0-----:R-:W-:Y:S02]  /*01e0*/  ULEA UR8, UR8, UR4, 0x18 ;  /* 0x0000000408087291 */ /* 0x001fe4000f8ec03f */
[----:B------:R-:W-:-:S04]  /*01f0*/  UIADD3 UR4, -UR5, 0x100000, URZ ;  /* 0x0010000005047890 */ /* 0x000fc8000fffe13f */
[----:B------:R-:W-:Y:S02]  /*0200*/  USHF.L.U32 UR5, UR4, 0xb, URZ ;  /* 0x0000000b04057899 */ /* 0x000fe4000800063f */
[----:B------:R-:W-:Y:S01]  /*0210*/  USHF.L.U32 UR4, UR4, 0x1, URZ ;  /* 0x0000000104047899 */ /* 0x000fe2000800063f */
[----:B------:R-:W0:Y:S11]  /*0220*/  FENCE.VIEW.ASYNC.S ;  /* 0x00000000000073c6 */ /* 0x000e360000000000 */
[----:B0-----:R0:W1:Y:S01]  /*0230*/  SYNCS.EXCH.64 URZ, [UR8], UR4 ;  /* 0x00000004083f75b2 */ /* 0x0010620008000100 */
[----:B------:R0:W2:Y:S01]  /*0240*/  SYNCS.EXCH.64 URZ, [UR8+0x28], UR6 ;  /* 0x00002806083f75b2 */ /* 0x0000a20008000100 */
[----:B------:R0:W3:Y:S01]  /*0250*/  SYNCS.EXCH.64 URZ, [UR8+0x8], UR4 ;  /* 0x00000804083f75b2 */ /* 0x0000e20008000100 */
[----:B------:R0:W4:Y:S01]  /*0260*/  SYNCS.EXCH.64 URZ, [UR8+0x30], UR6 ;  /* 0x00003006083f75b2 */ /* 0x0001220008000100 */
[----:B------:R0:W0:Y:S01]  /*0270*/  SYNCS.EXCH.64 URZ, [UR8+0x10], UR4 ;  /* 0x00001004083f75b2 */ /* 0x0000220008000100 */
[----:B------:R0:W0:Y:S01]  /*0280*/  SYNCS.EXCH.64 URZ, [UR8+0x38], UR6 ;  /* 0x00003806083f75b2 */ /* 0x0000220008000100 */
[----:B------:R0:W0:Y:S01]  /*0290*/  SYNCS.EXCH.64 URZ, [UR8+0x18], UR4 ;  /* 0x00001804083f75b2 */ /* 0x0000220008000100 */
[----:B------:R0:W0:Y:S01]  /*02a0*/  SYNCS.EXCH.64 URZ, [UR8+0x40], UR6 ;  /* 0x00004006083f75b2 */ /* 0x0000220008000100 */
[----:B------:R0:W0:Y:S01]  /*02b0*/  SYNCS.EXCH.64 URZ, [UR8+0x20], UR4 ;  /* 0x00002004083f75b2 */ /* 0x0000220008000100 */
[----:B------:R0:W0:Y:S01]  /*02c0*/  SYNCS.EXCH.64 URZ, [UR8+0x48], UR6 ;  /* 0x00004806083f75b2 */ /* 0x0000220008000100 */
[----:B------:R-:W-:Y:S01]  /*02d0*/  NOP ;  /* 0x0000000000007918 */ /* 0x000fe20000000000 */
.L_x_2:
[----:B------:R-:W5:Y:S01]  /*02e0*/  SHFL.IDX PT, R0, R0, RZ, 0x1f ;  /* 0x00001fff00007589 */ /* 0x000f6200000e0000 */
[----:B------:R-:W-:Y:S01]  /*02f0*/  SHF.R.S32.HI R8, RZ, 0x1f, R93 ;  /* 0x0000001fff087819 */ /* 0x000fe2000001145d */
[----:B0-----:R-:W0:Y:S01]  /*0300*/  S2UR UR8, SR_CTAID.X ;  /* 0x00000000000879c3 */ /* 0x001e220000002500 */
[----:B------:R-:W-:Y:S01]  /*0310*/  ELECT P0, URZ, PT ;  /* 0x00000000003f782f */ /* 0x000fe20003800000 */
[----:B------:R-:W1:Y:S01]  /*0320*/  S2R R4, SR_CTAID.Y ;  /* 0x0000000000047919 */ /* 0x000e620000002600 */
[----:B------:R-:W-:Y:S01]  /*0330*/  LEA.HI R8, R8, R93, RZ, 0x7 ;  /* 0x0000005d08087211 */ /* 0x000fe200078f38ff */
[----:B------:R-:W-:Y:S01]  /*0340*/  ULDC UR4, c[0x0][0x154] ;  /* 0x0000550000047ab9 */ /* 0x000fe20000000800 */
[----:B------:R-:W-:Y:S01]  /*0350*/  SHF.R.S32.HI R10, RZ, 0x1f, R5 ;  /* 0x0000001fff0a7819 */ /* 0x000fe20000011405 */
[----:B------:R-:W-:Y:S01]  /*0360*/  NOP ;  /* 0x0000000000007918 */ /* 0x000fe20000000000 */
[----:B------:R-:W-:Y:S01]  /*0370*/  LOP3.LUT R8, R8, 0xffffff80, RZ, 0xc0, !PT ;  /* 0xffffff8008087812 */ /* 0x000fe200078ec0ff */
[----:B------:R-:W2:Y:S01]  /*0380*/  LDC R14, c[0x0][0x140] ;  /* 0x00005000ff0e7b82 */ /* 0x000ea20000000800 */
[----:B------:R-:W-:Y:S01]  /*0390*/  LEA.HI R10, R10, R5, RZ, 0x2 ;  /* 0x000000050a0a7211 */ /* 0x000fe200078f10ff */
[----:B------:R-:W-:-:S02]  /*03a0*/  NOP ;  /* 0x0000000000007918 */ /* 0x000fc40000000000 */
[----:B------:R-:W-:Y:S01]  /*03b0*/  IMAD.IADD R8, R93, 0x1, -R8 ;  /* 0x000000015d087824 */ /* 0x000fe200078e0a08 */
[----:B------:R-:W-:-:S03]  /*03c0*/  LOP3.LUT R10, R10, 0x3ffffffc, RZ, 0xc0, !PT ;  /* 0x3ffffffc0a0a7812 */ /* 0x000fc600078ec0ff */
[----:B------:R-:W3:Y:S01]  /*03d0*/  LDC R12, c[0x0][0x144] ;  /* 0x00005100ff0c7b82 */ /* 0x000ee20000000800 */
[----:B------:R-:W-:Y:S01]  /*03e0*/  SHF.R.S32.HI R7, RZ, 0x1f, R8 ;  /* 0x0000001fff077819 */ /* 0x000fe20000011408 */
[----:B------:R-:W-:Y:S01]  /*03f0*/  IMAD.IADD R10, R5, 0x1, -R10 ;  /* 0x00000001050a7824 */ /* 0x000fe200078e0a0a */
[----:B------:R-:W-:Y:S02]  /*0400*/  LOP3.LUT P2, RZ, R8, 0x7, RZ, 0xc0, !PT ;  /* 0x0000000708ff7812 */ /* 0x000fe4000784c0ff */
[----:B------:R-:W-:Y:S01]  /*0410*/  LEA.HI R7, R7, R8, RZ, 0x3 ;  /* 0x0000000807077211 */ /* 0x000fe200078f18ff */
[----:B------:R-:W-:Y:S01]  /*0420*/  VIADD R8, R2, 0xffffffff ;  /* 0xffffffff02087836 */ /* 0x000fe20000000000 */
[----:B-----5:R-:W-:Y:S02]  /*0430*/  ISETP.NE.OR P0, PT, R0, RZ, !P0 ;  /* 0x000000ff0000720c */ /* 0x020fe40004705670 */
[--C-:B------:R-:W-:Y:S02]  /*0440*/  SHF.R.S32.HI R0, RZ, 0x3, R7.reuse ;  /* 0x00000003ff007819 */ /* 0x100fe40000011407 */
[----:B------:R-:W-:-:S02]  /*0450*/  SHF.R.S32.HI R7, RZ, 0x1f, R7 ;  /* 0x0000001fff077819 */ /* 0x000fc40000011407 */
[----:B0-----:R-:W-:Y:S02]  /*0460*/  I2FP.F32.U32 R11, UR8 ;  /* 0x00000008000b7c45 */ /* 0x001fe40008201000 */
[----:B------:R-:W-:Y:S02]  /*0470*/  LEA.HI R7, R7, R0, RZ, 0x2 ;  /* 0x0000000007077211 */ /* 0x000fe400078f10ff */
[----:B--2---:R-:W-:Y:S02]  /*0480*/  ISETP.EQ.U32.AND P3, PT, R14, 0x1, PT ;  /* 0x000000010e00780c */ /* 0x004fe40003f62070 */
[----:B-1----:R-:W-:Y:S01]  /*0490*/  I2FP.F32.U32 R9, R4 ;  /* 0x0000000400097245 */ /* 0x002fe20000201000 */
[----:B------:R-:W-:Y:S01]  /*04a0*/  VOTEU.ALL UP0, P0 ;  /* 0x00000000003f7886 */ /* 0x000fe20000000000 */
[----:B------:R-:W-:Y:S01]  /*04b0*/  LOP3.LUT R7, R7, 0xfffffffc, RZ, 0xc0, !PT ;  /* 0xfffffffc07077812 */ /* 0x000fe200078ec0ff */
[----:B------:R-:W-:Y:S01]  /*04c0*/  VOTEU.ALL UP1, P0 ;  /* 0x00000000003f7886 */ /* 0x000fe20000020000 */
[----:B------:R-:W-:Y:S01]  /*04d0*/  ISETP.GE.U32.AND P5, PT, R8, 0x2, PT ;  /* 0x000000020800780c */ /* 0x000fe20003fa6070 */
[----:B------:R-:W-:Y:S01]  /*04e0*/  FMUL R13, R9, UR4 ;  /* 0x00000004090d7c20 */ /* 0x000fe20008400000 */
[----:B------:R-:W0:Y:S01]  /*04f0*/  @!UP0 S2UR UR7, SR_CgaCtaId ;  /* 0x00000000000789c3 */ /* 0x000e220000008800 */
[----:B------:R-:W-:Y:S01]  /*0500*/  ULDC UR4, c[0x0][0x150] ;  /* 0x0000540000047ab9 */ /* 0x000fe20000000800 */
[----:B------:R-:W-:-:S02]  /*0510*/  IMAD.IADD R7, R0, 0x1, -R7 ;  /* 0x0000000100077824 */ /* 0x000fc400078e0a07 */
[----:B------:R-:W-:Y:S01]  /*0520*/  FMUL R11, R11, UR4 ;  /* 0x000000040b0b7c20 */ /* 0x000fe20008400000 */
[----:B------:R-:W-:Y:S01]  /*0530*/  SHF.R.S32.HI R0, RZ, 0x1f, R3 ;  /* 0x0000001fff007819 */ /* 0x000fe20000011403 */
[----:B------:R-:W1:Y:S01]  /*0540*/  F2I.U32.TRUNC.NTZ R13, R13 ;  /* 0x0000000d000d7305 */ /* 0x000e62000020f000 */
[----:B------:R-:W-:Y:S01]  /*0550*/  IMAD R7, R10, 0x4, R7 ;  /* 0x000000040a077824 */ /* 0x000fe200078e0207 */
[----:B------:R-:W-:Y:S01]  /*0560*/  UMOV UR4, 0x20 ;  /* 0x0000002000047882 */ /* 0x000fe20000000000 */
[----:B------:R-:W2:Y:S01]  /*0570*/  LDC R9, c[0x0][0x148] ;  /* 0x00005200ff097b82 */ /* 0x000ea20000000800 */
[----:B------:R-:W-:Y:S01]  /*0580*/  LEA.HI R0, R0, R3, RZ, 0x2 ;  /* 0x0000000300007211 */ /* 0x000fe200078f10ff */
[----:B------:R-:W-:Y:S01]  /*0590*/  IMAD.SHL.U32 R10, R7, 0x4, RZ ;  /* 0x00000004070a7824 */ /* 0x000fe200078e00ff */
[----:B------:R-:W-:Y:S01]  /*05a0*/  @!UP0 UMOV UR6, 0x400 ;  /* 0x0000040000068882 */ /* 0x000fe20000000000 */
[----:B------:R-:W-:-:S04]  /*05b0*/  @!UP0 UIADD3 UR4, -UR4, 0x100000, URZ ;  /* 0x0010000004048890 */ /* 0x000fc8000fffe13f */
[----:B------:R-:W-:Y:S02]  /*05c0*/  @!UP0 USHF.L.U32 UR5, UR4, 0xb, URZ ;  /* 0x0000000b04058899 */ /* 0x000fe4000800063f */
[----:B------:R-:W-:Y:S01]  /*05d0*/  @!UP0 USHF.L.U32 UR4, UR4, 0x1, URZ ;  /* 0x0000000104048899 */ /* 0x000fe2000800063f */
[----:B------:R-:W5:Y:S01]  /*05e0*/  F2I.U32.TRUNC.NTZ R11, R11 ;  /* 0x0000000b000b7305 */ /* 0x000f62000020f000 */
[----:B------:R-:W-:Y:S02]  /*05f0*/  LOP3.LUT R0, R0, 0xfffffffc, RZ, 0xc0, !PT ;  /* 0xfffffffc00007812 */ /* 0x000fe400078ec0ff */
[----:B------:R-:W-:-:S03]  /*0600*/  LOP3.LUT R19, R7, 0xc, R10, 0x78, !PT ;  /* 0x0000000c07137812 */ /* 0x000fc600078e780a */
[----:B------:R-:W-:Y:S02]  /*0610*/  IMAD.IADD R3, R3, 0x1, -R0 ;  /* 0x0000000103037824 */ /* 0x000fe400078e0a00 */
[----:B-1----:R-:W-:Y:S01]  /*0620*/  IMAD.MOV R22, RZ, RZ, -R13 ;  /* 0x000000ffff167224 */ /* 0x002fe200078e0a0d */
[----:B0-----:R-:W-:Y:S02]  /*0630*/  @!UP0 ULEA UR6, UR7, UR6, 0x18 ;  /* 0x0000000607068291 */ /* 0x001fe4000f8ec03f */
[----:B------:R-:W-:Y:S01]  /*0640*/  ISETP.NE.AND P1, PT, R3, 0x3, PT ;  /* 0x000000030300780c */ /* 0x000fe20003f25270 */
[----:B------:R-:W-:Y:S01]  /*0650*/  VOTEU.ALL UP0, P0 ;  /* 0x00000000003f7886 */ /* 0x000fe20000000000 */
[----:B------:R-:W-:Y:S01]  /*0660*/  ISETP.LT.U32.AND P0, PT, R19, 0x2, !P2 ;  /* 0x000000021300780c */ /* 0x000fe20005701070 */
[----:B-----5:R-:W-:Y:S01]  /*0670*/  IMAD.MOV R11, RZ, RZ, -R11 ;  /* 0x000000ffff0b7224 */ /* 0x020fe200078e0a0b */
[----:B------:R-:W-:Y:S02]  /*0680*/  ISETP.EQ.OR P1, PT, R3, RZ, !P1 ;  /* 0x000000ff0300720c */ /* 0x000fe40004f22670 */
[C---:B------:R-:W-:Y:S01]  /*0690*/  ISETP.NE.AND P2, PT, R2.reuse, RZ, PT ;  /* 0x000000ff0200720c */ /* 0x040fe20003f45270 */
[----:B--2---:R-:W-:Y:S01]  /*06a0*/  IMAD R0, R9, R22, R4 ;  /* 0x0000001609007224 */ /* 0x004fe200078e0204 */
[----:B------:R-:W-:Y:S01]  /*06b0*/  ISETP.EQ.AND P1, PT, R2, RZ, P1 ;  /* 0x000000ff0200720c */ /* 0x000fe20000f22270 */
[----:B---3--:R-:W-:Y:S01]  /*06c0*/  IMAD R7, R12, R11, UR8 ;  /* 0x000000080c077e24 */ /* 0x008fe2000f8e020b */
[----:B------:R-:W0:Y:S02]  /*06d0*/  FENCE.VIEW.ASYNC.S ;  /* 0x00000000000073c6 */ /* 0x000e240000000000 */
[----:B0-----:R0:W1:Y:S01]  /*06e0*/  @!UP0 SYNCS.EXCH.64 URZ, [UR6+0x60], UR4 ;  /* 0x00006004063f85b2 */ /* 0x0010620008000100 */
[----:B------:R-:W-:-:S02]  /*06f0*/  ISETP.NE.AND P4, PT, R0, R19, PT ;  /* 0x000000130000720c */ /* 0x000fc40003f85270 */
[----:B------:R-:W-:Y:S02]  /*0700*/  SEL R18, RZ, 0x1, !P1 ;  /* 0x00000001ff127807 */ /* 0x000fe40004800000 */
[----:B------:R-:W-:Y:S02]  /*0710*/  ISETP.EQ.OR P4, PT, R7, RZ, !P4 ;  /* 0x000000ff0700720c */ /* 0x000fe40006782670 */
[----:B------:R-:W-:Y:S02]  /*0720*/  LOP3.LUT R0, R93, 0x7f, RZ, 0xc0, !PT ;  /* 0x0000007f5d007812 */ /* 0x000fe400078ec0ff */
[----:B------:R-:W-:Y:S02]  /*0730*/  PLOP3.LUT P0, PT, P0, P4, PT, 0x80, 0x0 ;  /* 0x000000000000781c */ /* 0x000fe40000709070 */
[----:B------:R-:W-:Y:S02]  /*0740*/  SEL R18, R18, 0x2, P5 ;  /* 0x0000000212127807 */ /* 0x000fe40002800000 */
[----:B------:R-:W-:Y:S01]  /*0750*/  P2R R109, PR, RZ, 0x1 ;  /* 0x00000001ff6d7803 */ /* 0x000fe20000000000 */
[----:B------:R0:W2:Y:S01]  /*0760*/  @!UP1 SYNCS.EXCH.64 URZ, [UR6+0x68], UR4 ;  /* 0x00006804063f95b2 */ /* 0x0000a20008000100 */
[----:B------:R-:W-:Y:S01]  /*0770*/  NOP ;  /* 0x0000000000007918 */ /* 0x000fe20000000000 */
[----:B------:R-:W-:Y:S06]  /*0780*/  @!P3 BRA `(.L_x_3) ;  /* 0x000000000008b947 */ /* 0x000fec0003800000 */
[----:B-12-4-:R-:W-:Y:S01]  /*0790*/  UCGABAR_ARV ;  /* 0x00000000000079c7 */ /* 0x016fe20008000000 */
[----:B------:R-:W-:Y:S05]  /*07a0*/  BRA `(.L_x_4) ;  /* 0x0000000000047947 */ /* 0x000fea0003800000 */
.L_x_3:
[----:B-12-4-:R-:W-:Y:S01]  /*07b0*/  NOP ;  /* 0x0000000000007918 */ /* 0x016fe20000000000 */
.L_x_4:
[----:B------:R-:W1:Y:S01]  /*07c0*/  LDC R2, c[0x0][0x65c] ;  /* 0x00019700ff027b82 */ /* 0x000e620000000800 */
[----:B------:R-:W-:Y:S02]  /*07d0*/  IMAD.U32 R10, RZ, RZ, UR8 ;  /* 0x00000008ff0a7e24 */ /* 0x000fe4000f8e00ff */
[----:B------:R-:W-:Y:S01]  /*07e0*/  IMAD.MOV.U32 R11, RZ, RZ, RZ ;  /* 0x000000ffff0b7224 */ /* 0x000fe200078e00ff */
[----:B-1----:R-:W-:-:S04]  /*07f0*/  ISETP.NE.AND P1, PT, R2, 0x1, PT ;  /* 0x000000010200780c */ /* 0x002fc80003f25270 */
[----:B------:R-:W-:-:S09]  /*0800*/  P2R R5, PR, RZ, 0x2 ;  /* 0x00000002ff057803 */ /* 0x000fd20000000000 */
[----:B------:R-:W1:Y:S01]  /*0810*/  @P1 LDC R17, c[0x0][0x10] ;  /* 0x00000400ff111b82 */ /* 0x000e620000000800 */
[----:B------:R-:W-:Y:S02]  /*0820*/  @P1 IMAD.MOV.U32 R5, RZ, RZ, RZ ;  /* 0x000000ffff051224 */ /* 0x000fe400078e00ff */
[----:B------:R-:W-:-:S05]  /*0830*/  @P1 IMAD.MOV.U32 R15, RZ, RZ, RZ ;  /* 0x000000ffff0f1224 */ /* 0x000fca00078e00ff */
[----:B------:R-:W2:Y:S01]  /*0840*/  @!P1 LDC R13, c[0x0][0xc] ;  /* 0x00000300ff0d9b82 */ /* 0x000ea20000000800 */
[----:B0-----:R-:W-:Y:S01]  /*0850*/  ULDC UR4, c[0x0][0xc] ;  /* 0x0000030000047ab9 */ /* 0x001fe20000000800 */
[----:B------:R-:W-:Y:S01]  /*0860*/  ULDC UR5, c[0x0][0x10] ;  /* 0x0000040000057ab9 */ /* 0x000fe20000000800 */
[----:B------:R-:W-:Y:S01]  /*0870*/  ULDC UR6, c[0x0][0x14] ;  /* 0x0000050000067ab9 */ /* 0x000fe20000000800 */
[----:B------:R-:W-:-:S04]  /*0880*/  UIMAD.WIDE.U32 UR4, UR4, UR5, URZ ;  /* 0x00000005040472a5 */ /* 0x000fc8000f8e003f */
[----:B------:R-:W-:Y:S02]  /*0890*/  UIMAD.WIDE.U32 UR36, UR4, UR6, URZ ;  /* 0x00000006042472a5 */ /* 0x000fe4000f8e003f */
[----:B------:R-:W-:-:S04]  /*08a0*/  UIMAD UR42, UR5, UR6, URZ ;  /* 0x00000006052a72a4 */ /* 0x000fc8000f8e023f */
[----:B------:R-:W-:Y:S01]  /*08b0*/  UIADD3 UR42, UR37, UR42, URZ ;  /* 0x0000002a252a7290 */ /* 0x000fe2000fffe03f */
[----:B-1----:R-:W-:-:S04]  /*08c0*/  @P1 IMAD.WIDE.U32 R16, R17, UR8, R4 ;  /* 0x0000000811101c25 */ /* 0x002fc8000f8e0004 */
[----:B------:R-:W-:Y:S02]  /*08d0*/  @P1 IMAD.IADD R17, R17, 0x1, R15 ;  /* 0x0000000111111824 */ /* 0x000fe400078e020f */
[----:B--2---:R-:W-:-:S04]  /*08e0*/  @!P1 IMAD.WIDE.U32 R10, R4, R13, R10 ;  /* 0x0000000d040a9225 */ /* 0x004fc800078e000a */
[----:B------:R-:W-:Y:S02]  /*08f0*/  @!P1 IMAD.MOV.U32 R16, RZ, RZ, R10 ;  /* 0x000000ffff109224 */ /* 0x000fe400078e000a */
[----:B------:R-:W-:Y:S01]  /*0900*/  @!P1 IMAD.MOV.U32 R17, RZ, RZ, R11 ;  /* 0x000000ffff119224 */ /* 0x000fe200078e000b */
[----:B------:R-:W-:Y:S06]  /*0910*/  @!P3 BRA `(.L_x_5) ;  /* 0x00000000000cb947 */ /* 0x000fec0003800000 */
[----:B------:R-:W-:Y:S01]  /*0920*/  UCGABAR_WAIT ;  /* 0x0000000000007dc7 */ /* 0x000fe20008000000 */
[----:B------:R-:W-:Y:S01]  /*0930*/  CCTL.IVALL ;  /* 0x00000000ff00798f */ /* 0x000fe20002000000 */
[----:B------:R-:W-:Y:S05]  /*0940*/  BRA `(.L_x_6) ;  /* 0x0000000000047947 */ /* 0x000fea0003800000 */
.L_x_5:
[----:B------:R-:W-:Y:S06]  /*0950*/  BAR.SYNC.DEFER_BLOCKING 0x0 ;  /* 0x0000000000007b1d */ /* 0x000fec0000010000 */
.L_x_6:
[----:B------:R-:W-:Y:S05]  /*0960*/  @!P2 BRA `(.L_x_7) ;  /* 0x000000500054a947 */ /* 0x000fea0003800000 */
[----:B------:R-:W-:-:S13]  /*0970*/  ISETP.GT.U32.AND P0, PT, R8, 0x1, PT ;  /* 0x000000010800780c */ /* 0x000fda0003f04070 */
[----:B------:R-:W-:Y:S05]  /*0980*/  @P0 EXIT ;  /* 0x000000000000094d */ /* 0x000fea0003800000 */
[----:B------:R-:W-:Y:S01]  /*0990*/  ULDC.64 UR4, c[0x0][0x650] ;  /* 0x0001940000047ab9 */ /* 0x000fe20000000a00 */
[----:B------:R-:W-:Y:S01]  /*09a0*/  PRMT R3, RZ, 0x7610, R3 ;  /* 0x00007610ff037816 */ /* 0x000fe20000000003 */
[----:B------:R-:W-:Y:S01]  /*09b0*/  IMAD.MOV.U32 R99, RZ, RZ, -0x1 ;  /* 0xffffffffff637424 */ /* 0x000fe200078e00ff */
[----:B------:R-:W-:Y:S01]  /*09c0*/  ISETP.GE.U32.AND P0, PT, R16, UR4, PT ;  /* 0x0000000410007c0c */ /* 0x000fe2000bf06070 */
[----:B------:R-:W-:Y:S02]  /*09d0*/  IMAD.MOV.U32 R98, RZ, RZ, -0x1 ;  /* 0xffffffffff627424 */ /* 0x000fe400078e00ff */
[----:B------:R-:W-:Y:S01]  /*09e0*/  IMAD.MOV.U32 R88, RZ, RZ, -0x1 ;  /* 0xffffffffff587424 */ /* 0x000fe200078e00ff */
[----:B------:R-:W-:-:S13]  /*09f0*/  ISETP.GE.U32.AND.EX P0, PT, R17, UR5, PT, P0 ;  /* 0x0000000511007c0c */ /* 0x000fda000bf06100 */
[----:B------:R-:W-:Y:S05]  /*0a00*/  @P0 BRA `(.L_x_8) ;  /* 0x0000000400280947 */ /* 0x000fea0003800000 */
[----:B------:R-:W0:Y:S01]  /*0a10*/  LDC.64 R24, c[0x0][0x628] ;  /* 0x00018a00ff187b82 */ /* 0x000e220000000a00 */
[----:B------:R-:W-:Y:S02]  /*0a20*/  IMAD.MOV.U32 R10, RZ, RZ, R16 ;  /* 0x000000ffff0a7224 */ /* 0x000fe400078e0010 */
[----:B------:R-:W-:-:S05]  /*0a30*/  IMAD.MOV.U32 R11, RZ, RZ, R17 ;  /* 0x000000ffff0b7224 */ /* 0x000fca00078e0011 */
[----:B------:R-:W1:Y:S08]  /*0a40*/  LDC R8, c[0x0][0x630] ;  /* 0x00018c00ff087b82 */ /* 0x000e700000000800 */
[----:B------:R-:W2:Y:S01]  /*0a50*/  LDC.64 R26, c[0x0][0x620] ;  /* 0x00018800ff1a7b82 */ /* 0x000ea20000000a00 */
[----:B0-----:R-:W-:-:S04]  /*0a60*/  ISETP.NE.U32.AND P0, PT, R24, RZ, PT ;  /* 0x000000ff1800720c */ /* 0x001fc80003f05070 */
[----:B------:R-:W-:-:S13]  /*0a70*/  ISETP.NE.AND.EX P0, PT, R25, RZ, PT, P0 ;  /* 0x000000ff1900720c */ /* 0x000fda0003f05300 */
[----:B-12---:R-:W-:Y:S05]  /*0a80*/  @!P0 BRA `(.L_x_9) ;  /* 0x0000000000288947 */ /* 0x006fea0003800000 */
[----:B------:R-:W0:Y:S02]  /*0a90*/  LDC R3, c[0x0][0x634] ;  /* 0x00018d00ff037b82 */ /* 0x000e240000000800 */
[----:B0-----:R-:W-:-:S05]  /*0aa0*/  IADD3 R3, P0, R16, R3, RZ ;  /* 0x0000000310037210 */ /* 0x001fca0007f1e0ff */
[----:B------:R-:W-:-:S04]  /*0ab0*/  IMAD.X R21, RZ, RZ, R17, P0 ;  /* 0x000000ffff157224 */ /* 0x000fc800000e0611 */
[----:B------:R-:W-:-:S04]  /*0ac0*/  IMAD.WIDE.U32 R10, R21, R24, RZ ;  /* 0x00000018150a7225 */ /* 0x000fc800078e00ff */
[----:B------:R-:W-:-:S04]  /*0ad0*/  IMAD.WIDE.U32 R12, P0, R3, R25, R10 ;  /* 0x00000019030c7225 */ /* 0x000fc8000780000a */
[----:B------:R-:W-:-:S04]  /*0ae0*/  IMAD.WIDE.U32 R10, R3, R24, RZ ;  /* 0x00000018030a7225 */ /* 0x000fc800078e00ff */
[----:B------:R-:W-:Y:S01]  /*0af0*/  IMAD.X R15, RZ, RZ, RZ, P0 ;  /* 0x000000ffff0f7224 */ /* 0x000fe200000e06ff */
[----:B------:R-:W-:Y:S01]  /*0b00*/  IADD3 RZ, P0, R11, R12, RZ ;  /* 0x0000000c0bff7210 */ /* 0x000fe20007f1e0ff */
[----:B------:R-:W-:-:S04]  /*0b10*/  IMAD.MOV.U32 R14, RZ, RZ, R13 ;  /* 0x000000ffff0e7224 */ /* 0x000fc800078e000d */
[----:B------:R-:W-:-:S08]  /*0b20*/  IMAD.WIDE.U32.X R10, R21, R25, R14, P0 ;  /* 0x00000019150a7225 */ /* 0x000fd000000e040e */
.L_x_9:
[----:B------:R-:W0:Y:S01]  /*0b30*/  LDC.64 R30, c[0x0][0x640] ;  /* 0x00019000ff1e7b82 */ /* 0x000e220000000a00 */
[--C-:B------:R-:W-:Y:S01]  /*0b40*/  SHF.R.U64 R88, R10, R8, R11.reuse ;  /* 0x000000080a587219 */ /* 0x100fe2000000120b */
[----:B------:R-:W-:Y:S01]  /*0b50*/  IMAD R22, R9, R22, R4 ;  /* 0x0000001609167224 */ /* 0x000fe200078e0204 */
[----:B------:R-:W-:Y:S01]  /*0b60*/  SHF.R.U32.HI R3, RZ, R8, R11 ;  /* 0x00000008ff037219 */ /* 0x000fe2000001160b */
[----:B------:R-:W-:Y:S01]  /*0b70*/  IMAD.MOV.U32 R23, RZ, RZ, 0x1 ;  /* 0x00000001ff177424 */ /* 0x000fe200078e00ff */
[----:B------:R-:W-:-:S03]  /*0b80*/  IADD3 R5, P0, RZ, -R88, RZ ;  /* 0x80000058ff057210 */ /* 0x000fc60007f1e0ff */
[----:B------:R-:W1:Y:S02]  /*0b90*/  LDC R12, c[0x0][0x618] ;  /* 0x00018600ff0c7b82 */ /* 0x000e640000000800 */
[----:B------:R-:W-:Y:S02]  /*0ba0*/  IMAD.X R3, RZ, RZ, ~R3, P0 ;  /* 0x000000ffff037224 */ /* 0x000fe400000e0e03 */
[----:B------:R-:W-:-:S04]  /*0bb0*/  IMAD.WIDE.U32 R10, R5, R26, R16 ;  /* 0x0000001a050a7225 */ /* 0x000fc800078e0010 */
[----:B------:R-:W2:Y:S01]  /*0bc0*/  LDC R20, c[0x0][0x608] ;  /* 0x00018200ff147b82 */ /* 0x000ea20000000800 */
[----:B------:R-:W-:Y:S02]  /*0bd0*/  IMAD R8, R3, R26, RZ ;  /* 0x0000001a03087224 */ /* 0x000fe400078e02ff */
[----:B------:R-:W-:Y:S02]  /*0be0*/  IMAD.MOV.U32 R3, RZ, RZ, -0x1 ;  /* 0xffffffffff037424 */ /* 0x000fe400078e00ff */
[----:B------:R-:W-:-:S03]  /*0bf0*/  IMAD R5, R5, R27, R8 ;  /* 0x0000001b05057224 */ /* 0x000fc600078e0208 */
[----:B------:R-:W3:Y:S01]  /*0c00*/  LDC R28, c[0x0][0x658] ;  /* 0x00019600ff1c7b82 */ /* 0x000ee20000000800 */
[----:B------:R-:W-:Y:S01]  /*0c10*/  IMAD.IADD R5, R11, 0x1, R5 ;  /* 0x000000010b057824 */ /* 0x000fe200078e0205 */
[----:B0-----:R-:W-:-:S04]  /*0c20*/  ISETP.NE.U32.AND P0, PT, R30, RZ, PT ;  /* 0x000000ff1e00720c */ /* 0x001fc80003f05070 */
[----:B------:R-:W-:Y:S02]  /*0c30*/  ISETP.NE.AND.EX P0, PT, R31, RZ, PT, P0 ;  /* 0x000000ff1f00720c */ /* 0x000fe40003f05300 */
[----:B------:R-:W0:Y:S01]  /*0c40*/  LDC R24, c[0x0][0x600] ;  /* 0x00018000ff187b82 */ /* 0x000e220000000800 */
[-CC-:B-1----:R-:W-:Y:S02]  /*0c50*/  SHF.R.U64 R14, R10, R12.reuse, R5.reuse ;  /* 0x0000000c0a0e7219 */ /* 0x182fe40000001205 */
[----:B------:R-:W-:-:S05]  /*0c60*/  SHF.R.U32.HI R5, RZ, R12, R5 ;  /* 0x0000000cff057219 */ /* 0x000fca0000011605 */
[----:B------:R-:W1:Y:S01]  /*0c70*/  LDC R15, c[0x0][0x648] ;  /* 0x00019200ff0f7b82 */ /* 0x000e620000000800 */
[-CC-:B--2---:R-:W-:Y:S02]  /*0c80*/  SHF.R.U64 R27, R14, R20.reuse, R5.reuse ;  /* 0x000000140e1b7219 */ /* 0x184fe40000001205 */
[----:B------:R-:W-:-:S05]  /*0c90*/  SHF.R.U32.HI R5, RZ, R20, R5 ;  /* 0x00000014ff057219 */ /* 0x000fca0000011605 */
[----:B------:R-:W2:Y:S01]  /*0ca0*/  LDC R21, c[0x0][0x638] ;  /* 0x00018e00ff157b82 */ /* 0x000ea20000000800 */
[-CC-:B---3--:R-:W-:Y:S02]  /*0cb0*/  SHF.R.U64 R20, R27, R28.reuse, R5.reuse ;  /* 0x0000001c1b147219 */ /* 0x188fe40000001205 */
[-C--:B------:R-:W-:Y:S02]  /*0cc0*/  SHF.L.U32 R3, R3, R28.reuse, RZ ;  /* 0x0000001c03037219 */ /* 0x080fe400000006ff */
[----:B------:R-:W-:Y:S01]  /*0cd0*/  SHF.R.U32.HI R5, RZ, R28, R5 ;  /* 0x0000001cff057219 */ /* 0x000fe20000011605 */
[----:B------:R-:W-:Y:S01]  /*0ce0*/  IMAD.MOV.U32 R4, RZ, RZ, R20 ;  /* 0x000000ffff047224 */ /* 0x000fe200078e0014 */
[----:B------:R-:W-:Y:S01]  /*0cf0*/  LOP3.LUT R12, RZ, R3, RZ, 0x33, !PT ;  /* 0x00000003ff0c7212 */ /* 0x000fe200078e33ff */
[----:B------:R-:W3:Y:S01]  /*0d00*/  LDC R25, c[0x0][0x610] ;  /* 0x00018400ff197b82 */ /* 0x000ee20000000800 */
[----:B------:R-:W-:Y:S05]  /*0d10*/  @!P0 BRA `(.L_x_10) ;  /* 0x0000000000288947 */ /* 0x000fea0003800000 */
[----:B------:R-:W4:Y:S02]  /*0d20*/  LDC R3, c[0x0][0x64c] ;  /* 0x00019300ff037b82 */ /* 0x000f240000000800 */
[----:B----4-:R-:W-:-:S05]  /*0d30*/  IADD3 R3, P0, R20, R3, RZ ;  /* 0x0000000314037210 */ /* 0x010fca0007f1e0ff */
        /* <DEDUP_REMOVED lines=8> */
.L_x_10:
[----:B-1----:R-:W-:Y:S01]  /*0dc0*/  SHF.R.U64 R4, R4, R15, R5 ;  /* 0x0000000f04047219 */ /* 0x002fe20000001205 */
[----:B0-----:R-:W-:Y:S01]  /*0dd0*/  VIADD R5, R24, 0xffffffff ;  /* 0xffffffff18057836 */ /* 0x001fe20000000000 */
[----:B------:R-:W-:Y:S02]  /*0de0*/  SHF.L.U32 R3, R23, R28, RZ ;  /* 0x0000001c17037219 */ /* 0x000fe400000006ff */
[----:B------:R-:W-:Y:S01]  /*0df0*/  LOP3.LUT R12, R27, R12, RZ, 0xc0, !PT ;  /* 0x0000000c1b0c7212 */ /* 0x000fe200078ec0ff */
[----:B------:R-:W-:Y:S01]  /*0e00*/  IMAD.MOV R8, RZ, RZ, -R4 ;  /* 0x000000ffff087224 */ /* 0x000fe200078e0a04 */
[----:B------:R-:W-:-:S03]  /*0e10*/  SEL R7, R7, R22, !P1 ;  /* 0x0000001607077207 */ /* 0x000fc60004800000 */
[----:B------:R-:W-:Y:S01]  /*0e20*/  IMAD R12, R3, R4, R12 ;  /* 0x00000004030c7224 */ /* 0x000fe200078e020c */
[----:B------:R-:W-:Y:S01]  /*0e30*/  LOP3.LUT R4, R14, R5, RZ, 0xc0, !PT ;  /* 0x000000050e047212 */ /* 0x000fe200078ec0ff */
[----:B--2---:R-:W-:Y:S02]  /*0e40*/  IMAD R3, R8, R21, R20 ;  /* 0x0000001508037224 */ /* 0x004fe400078e0214 */
[----:B---3--:R-:W-:Y:S02]  /*0e50*/  IMAD R7, R12, R25, R7 ;  /* 0x000000190c077224 */ /* 0x008fe400078e0207 */
[----:B------:R-:W-:Y:S02]  /*0e60*/  IMAD.MOV.U32 R5, RZ, RZ, 0x1 ;  /* 0x00000001ff057424 */ /* 0x000fe400078e00ff */
[----:B------:R-:W-:-:S03]  /*0e70*/  IMAD R4, R3, R24, R4 ;  /* 0x0000001803047224 */ /* 0x000fc600078e0204 */
[----:B------:R-:W-:Y:S02]  /*0e80*/  PRMT R3, R5, 0x7610, R3 ;  /* 0x0000761005037816 */ /* 0x000fe40000000003 */
[----:B------:R-:W-:Y:S02]  /*0e90*/  SEL R98, R4, R7, !P1 ;  /* 0x0000000704627207 */ /* 0x000fe40004800000 */
[----:B------:R-:W-:-:S07]  /*0ea0*/  SEL R99, R7, R4, !P1 ;  /* 0x0000000407637207 */ /* 0x000fce0004800000 */
.L_x_8:
[----:B------:R-:W-:-:S08]  /*0eb0*/  NOP ;  /* 0x0000000000007918 */ /* 0x000fd00000000000 */
[----:B------:R-:W0:Y:S02]  /*0ec0*/  USETMAXREG.TRY_ALLOC.CTAPOOL UP0, 0xe8 ;  /* 0x000000e8000079c8 */ /* 0x000e240008000600 */
[----:B0-----:R-:W-:-:S13]  /*0ed0*/  PLOP3.LUT P0, PT, PT, PT, UP0, 0x80, 0x0 ;  /* 0x000000000000781c */ /* 0x001fda0003f0f008 */
[----:B------:R-:W-:Y:S05]  /*0ee0*/  @!P0 BRA `(.L_x_8) ;  /* 0xfffffffc00f08947 */ /* 0x000fea000383ffff */
[----:B------:R-:W-:Y:S01]  /*0ef0*/  ULDC.64 UR4, c[0x0][0x598] ;  /* 0x0001660000047ab9 */ /* 0x000fe20000000a00 */
[----:B------:R-:W-:Y:S01]  /*0f00*/  ULDC.64 UR38, c[0x0][0x208] ;  /* 0x0000820000267ab9 */ /* 0x000fe20000000a00 */
[----:B------:R-:W-:-:S04]  /*0f10*/  ISETP.NE.U32.AND P0, PT, RZ, UR4, PT ;  /* 0x00000004ff007c0c */ /* 0x000fc8000bf05070 */
[----:B------:R-:W-:-:S13]  /*0f20*/  ISETP.NE.AND.EX P0, PT, RZ, UR5, PT, P0 ;  /* 0x00000005ff007c0c */ /* 0x000fda000bf05300 */
[----:B------:R-:W-:Y:S05]  /*0f30*/  @!P0 BRA `(.L_x_11) ;  /* 0x00000000001c8947 */ /* 0x000fea0003800000 */
[----:B------:R-:W0:Y:S02]  /*0f40*/  LDC.64 R4, c[0x0][0x598] ;  /* 0x00016600ff047b82 */ /* 0x000e240000000a00 */
[----:B0-----:R-:W2:Y:S02]  /*0f50*/  LDG.E.64 R4, desc[UR38][R4.64] ;  /* 0x0000002604047981 */ /* 0x001ea4000c1e1b00 */
[----:B--2---:R-:W-:-:S04]  /*0f60*/  ISETP.NE.U32.AND P0, PT, R4, RZ, PT ;  /* 0x000000ff0400720c */ /* 0x004fc80003f05070 */
[----:B------:R-:W-:-:S13]  /*0f70*/  ISETP.NE.AND.EX P0, PT, R5, RZ, PT, P0 ;  /* 0x000000ff0500720c */ /* 0x000fda0003f05300 */
[----:B------:R-:W-:Y:S05]  /*0f80*/  @!P0 BRA `(.L_x_11) ;  /* 0x0000000000088947 */ /* 0x000fea0003800000 */
[----:B------:R0:W5:Y:S01]  /*0f90*/  LD.E R89, desc[UR38][R4.64] ;  /* 0x0000002604597980 */ /* 0x000162000c101900 */
[----:B------:R-:W-:Y:S05]  /*0fa0*/  BRA `(.L_x_12) ;  /* 0x0000000000247947 */ /* 0x000fea0003800000 */
.L_x_11:
[----:B------:R-:W-:Y:S02]  /*0fb0*/  ULDC.64 UR4, c[0x0][0x588] ;  /* 0x0001620000047ab9 */ /* 0x000fe40000000a00 */
[----:B------:R-:W-:-:S04]  /*0fc0*/  ISETP.NE.U32.AND P0, PT, RZ, UR4, PT ;  /* 0x00000004ff007c0c */ /* 0x000fc8000bf05070 */
[----:B------:R-:W-:-:S13]  /*0fd0*/  ISETP.NE.AND.EX P0, PT, RZ, UR5, PT, P0 ;  /* 0x00000005ff007c0c */ /* 0x000fda000bf05300 */
[----:B------:R-:W-:Y:S05]  /*0fe0*/  @!P0 BRA `(.L_x_13) ;  /* 0x00000000000c8947 */ /* 0x000fea0003800000 */
[----:B------:R-:W0:Y:S02]  /*0ff0*/  LDC.64 R4, c[0x0][0x588] ;  /* 0x00016200ff047b82 */ /* 0x000e240000000a00 */
[----:B0-----:R1:W5:Y:S01]  /*1000*/  LDG.E R89, desc[UR38][R4.64] ;  /* 0x0000002604597981 */ /* 0x001362000c1e1900 */
[----:B------:R-:W-:Y:S05]  /*1010*/  BRA `(.L_x_12) ;  /* 0x0000000000087947 */ /* 0x000fea0003800000 */
.L_x_13:
[----:B------:R-:W-:Y:S02]  /*1020*/  ULDC UR4, c[0x0][0x580] ;  /* 0x0001600000047ab9 */ /* 0x000fe40000000800 */
[----:B------:R-:W-:-:S07]  /*1030*/  IMAD.U32 R89, RZ, RZ, UR4 ;  /* 0x00000004ff597e24 */ /* 0x000fce000f8e00ff */
.L_x_12:
[----:B------:R-:W-:Y:S02]  /*1040*/  ULDC.64 UR4, c[0x0][0x5a0] ;  /* 0x0001680000047ab9 */ /* 0x000fe40000000a00 */
[----:B------:R-:W-:-:S04]  /*1050*/  ISETP.NE.U32.AND P0, PT, RZ, UR4, PT ;  /* 0x00000004ff007c0c */ /* 0x000fc8000bf05070 */
[----:B------:R-:W-:-:S13]  /*1060*/  ISETP.NE.AND.EX P0, PT, RZ, UR5, PT, P0 ;  /* 0x00000005ff007c0c */ /* 0x000fda000bf05300 */
[----:B------:R-:W-:Y:S05]  /*1070*/  @!P0 BRA `(.L_x_14) ;  /* 0x00000000001c8947 */ /* 0x000fea0003800000 */
[----:B01----:R-:W0:Y:S02]  /*1080*/  LDC.64 R4, c[0x0][0x5a0] ;  /* 0x00016800ff047b82 */ /* 0x003e240000000a00 */
[----:B0-----:R-:W2:Y:S02]  /*1090*/  LDG.E.64 R4, desc[UR38][R4.64] ;  /* 0x0000002604047981 */ /* 0x001ea4000c1e1b00 */
[----:B--2---:R-:W-:-:S04]  /*10a0*/  ISETP.NE.U32.AND P0, PT, R4, RZ, PT ;  /* 0x000000ff0400720c */ /* 0x004fc80003f05070 */
[----:B------:R-:W-:-:S13]  /*10b0*/  ISETP.NE.AND.EX P0, PT, R5, RZ, PT, P0 ;  /* 0x000000ff0500720c */ /* 0x000fda0003f05300 */
[----:B------:R-:W-:Y:S05]  /*10c0*/  @!P0 BRA `(.L_x_14) ;  /* 0x0000000000088947 */ /* 0x000fea0003800000 */
[----:B------:R0:W5:Y:S01]  /*10d0*/  LD.E R90, desc[UR38][R4.64] ;  /* 0x00000026045a7980 */ /* 0x000162000c101900 */
[----:B------:R-:W-:Y:S05]  /*10e0*/  BRA `(.L_x_15) ;  /* 0x0000000000247947 */ /* 0x000fea0003800000 */
.L_x_14:
[----:B------:R-:W-:Y:S02]  /*10f0*/  ULDC.64 UR4, c[0x0][0x590] ;  /* 0x0001640000047ab9 */ /* 0x000fe40000000a00 */
[----:B------:R-:W-:-:S04]  /*1100*/  ISETP.NE.U32.AND P0, PT, RZ, UR4, PT ;  /* 0x00000004ff007c0c */ /* 0x000fc8000bf05070 */
[----:B------:R-:W-:-:S13]  /*1110*/  ISETP.NE.AND.EX P0, PT, RZ, UR5, PT, P0 ;  /* 0x00000005ff007c0c */ /* 0x000fda000bf05300 */
[----:B------:R-:W-:Y:S05]  /*1120*/  @!P0 BRA `(.L_x_16) ;  /* 0x00000000000c8947 */ /* 0x000fea0003800000 */
[----:B------:R-:W2:Y:S02]  /*1130*/  LDC.64 R90, c[0x0][0x590] ;  /* 0x00016400ff5a7b82 */ /* 0x000ea40000000a00 */
[----:B--2---:R2:W5:Y:S01]  /*1140*/  LDG.E R90, desc[UR38][R90.64] ;  /* 0x000000265a5a7981 */ /* 0x004562000c1e1900 */
[----:B------:R-:W-:Y:S05]  /*1150*/  BRA `(.L_x_15) ;  /* 0x0000000000087947 */ /* 0x000fea0003800000 */
.L_x_16:
[----:B------:R-:W-:Y:S02]  /*1160*/  ULDC UR4, c[0x0][0x584] ;  /* 0x0001610000047ab9 */ /* 0x000fe40000000800 */
[----:B------:R-:W-:-:S07]  /*1170*/  IMAD.U32 R90, RZ, RZ, UR4 ;  /* 0x00000004ff5a7e24 */ /* 0x000fce000f8e00ff */
.L_x_15:
[----:B------:R-:W-:-:S13]  /*1180*/  LOP3.LUT P0, RZ, R3, 0xff, RZ, 0xc0, !PT ;  /* 0x000000ff03ff7812 */ /* 0x000fda000780c0ff */
[----:B------:R-:W-:Y:S05]  /*1190*/  @!P0 EXIT ;  /* 0x000000000000894d */ /* 0x000fea0003800000 */
[----:B------:R-:W3:Y:S01]  /*11a0*/  LDC R92, c[0x0][0x658] ;  /* 0x00019600ff5c7b82 */ /* 0x000ee20000000800 */
[----:B------:R-:W-:Y:S01]  /*11b0*/  ULDC.64 UR6, c[0x0][0x288] ;  /* 0x0000a20000067ab9 */ /* 0x000fe20000000a00 */
[----:B------:R-:W-:Y:S01]  /*11c0*/  LOP3.LUT R6, R6, 0x1, RZ, 0xc0, !PT ;  /* 0x0000000106067812 */ /* 0x000fe200078ec0ff */
[----:B------:R-:W-:Y:S01]  /*11d0*/  UIADD3 UR4, UR7, 0x3f, URZ ;  /* 0x0000003f07047890 */ /* 0x000fe2000fffe03f */
[----:B------:R-:W-:Y:S01]  /*11e0*/  SHF.R.U32.HI R3, RZ, 0x2, R93 ;  /* 0x00000002ff037819 */ /* 0x000fe2000001165d */
[----:B01----:R-:W-:Y:S01]  /*11f0*/  IMAD.MOV.U32 R5, RZ, RZ, -0x1 ;  /* 0xffffffffff057424 */ /* 0x003fe200078e00ff */
[----:B------:R-:W-:Y:S01]  /*1200*/  SHF.R.U32.HI R0, RZ, 0x1, R0 ;  /* 0x00000001ff007819 */ /* 0x000fe20000011600 */
[----:B------:R-:W-:Y:S01]  /*1210*/  USHF.R.S32.HI UR5, URZ, 0x1f, UR4 ;  /* 0x0000001f3f057899 */ /* 0x000fe20008011404 */
[----:B------:R-:W-:Y:S01]  /*1220*/  IMAD.SHL.U32 R22, R6, 0x40, RZ ;  /* 0x0000004006167824 */ /* 0x000fe200078e00ff */
[----:B------:R-:W-:Y:S01]  /*1230*/  LOP3.LUT R3, R3, 0x7, RZ, 0xc0, !PT ;  /* 0x0000000703037812 */ /* 0x000fe200078ec0ff */
[----:B------:R-:W-:Y:S01]  /*1240*/  IMAD.MOV.U32 R7, RZ, RZ, 0x1 ;  /* 0x00000001ff077424 */ /* 0x000fe200078e00ff */
[----:B------:R-:W-:Y:S01]  /*1250*/  ULEA.HI UR5, UR5, UR4, URZ, 0x6 ;  /* 0x0000000405057291 */ /* 0x000fe2000f8f303f */
[----:B------:R-:W-:Y:S01]  /*1260*/  LOP3.LUT R0, R0, 0x30, RZ, 0xc0, !PT ;  /* 0x0000003000007812 */ /* 0x000fe200078ec0ff */
[----:B------:R-:W-:Y:S01]  /*1270*/  IMAD.U32 R4, RZ, RZ, UR6 ;  /* 0x00000006ff047e24 */ /* 0x000fe2000f8e00ff */
[--C-:B------:R-:W-:Y:S01]  /*1280*/  LOP3.LUT R22, R22, 0x40, R3.reuse, 0xe2, !PT ;  /* 0x0000004016167812 */ /* 0x100fe200078ee203 */
[----:B------:R-:W-:Y:S01]  /*1290*/  USHF.R.S32.HI UR43, URZ, 0x6, UR5 ;  /* 0x000000063f2b7899 */ /* 0x000fe20008011405 */
[-C--:B------:R-:W-:Y:S01]  /*12a0*/  IADD3 R3, RZ, -R0.reuse, -R3 ;  /* 0x80000000ff037210 */ /* 0x080fe20007ffe803 */
[----:B------:R-:W-:Y:S01]  /*12b0*/  ULDC UR4, c[0x0][0x284] ;  /* 0x0000a10000047ab9 */ /* 0x000fe20000000800 */
[C---:B--2---:R-:W-:Y:S01]  /*12c0*/  LOP3.LUT R91, R93.reuse, 0x3, RZ, 0xc0, !PT ;  /* 0x000000035d5b7812 */ /* 0x044fe200078ec0ff */
[----:B------:R-:W-:Y:S01]  /*12d0*/  UISETP.LT.AND UP0, UPT, UR43, 0x1, UPT ;  /* 0x000000012b00788c */ /* 0x000fe2000bf01270 */
[----:B------:R-:W-:Y:S01]  /*12e0*/  LOP3.LUT R94, R93, 0x80, RZ, 0xc0, !PT ;  /* 0x000000805d5e7812 */ /* 0x000fe200078ec0ff */
[----:B------:R-:W-:Y:S01]  /*12f0*/  IMAD R3, R6, -0x40, R3 ;  /* 0xffffffc006037824 */ /* 0x000fe200078e0203 */
[----:B------:R-:W-:Y:S01]  /*1300*/  LOP3.LUT R22, R22, R0, RZ, 0xfc, !PT ;  /* 0x0000000016167212 */ /* 0x000fe200078efcff */
[----:B------:R-:W-:Y:S01]  /*1310*/  USEL UR44, UR43, 0x1, UP0 ;  /* 0x000000012b2c7887 */ /* 0x000fe20008000000 */
[-C--:B---3--:R-:W-:Y:S01]  /*1320*/  SHF.L.U32 R5, R5, R92.reuse, RZ ;  /* 0x0000005c05057219 */ /* 0x088fe200000006ff */
[----:B------:R-:W-:Y:S01]  /*1330*/  IMAD R91, R91, -0x2, R4 ;  /* 0xfffffffe5b5b7824 */ /* 0x000fe200078e0204 */
[----:B------:R-:W-:Y:S01]  /*1340*/  SHF.L.U32 R92, R7, R92, RZ ;  /* 0x0000005c075c7219 */ /* 0x000fe200000006ff */
[----:B------:R-:W-:Y:S01]  /*1350*/  IMAD.SHL.U32 R93, R93, 0x2, RZ ;  /* 0x000000025d5d7824 */ /* 0x000fe200078e00ff */
[----:B------:R-:W-:Y:S01]  /*1360*/  SHF.R.U32.HI R94, RZ, 0x7, R94 ;  /* 0x00000007ff5e7819 */ /* 0x000fe2000001165e */
[----:B------:R-:W-:Y:S01]  /*1370*/  VIADD R96, R3, UR4 ;  /* 0x0000000403607c36 */ /* 0x000fe20008000000 */
[----:B------:R-:W-:Y:S01]  /*1380*/  LOP3.LUT R95, RZ, R5, RZ, 0x33, !PT ;  /* 0x00000005ff5f7212 */ /* 0x000fe200078e33ff */
[----:B------:R-:W-:Y:S01]  /*1390*/  IMAD.MOV.U32 R23, RZ, RZ, RZ ;  /* 0x000000ffff177224 */ /* 0x000fe200078e00ff */
[----:B------:R-:W-:Y:S01]  /*13a0*/  UIADD3 UR44, UR43, -UR44, URZ ;  /* 0x8000002c2b2c7290 */ /* 0x000fe2000fffe03f */
[----:B------:R-:W-:Y:S01]  /*13b0*/  UMOV UR40, URZ ;  /* 0x0000003f00287c82 */ /* 0x000fe20008000000 */
[----:B------:R-:W-:-:S10]  /*13c0*/  UMOV UR41, URZ ;  /* 0x0000003f00297c82 */ /* 0x000fd40008000000 */
.L_x_166:
[----:B0-----:R-:W0:Y:S01]  /*13d0*/  SHFL.IDX PT, R0, R94, RZ, 0x1f ;  /* 0x00001fff5e007589 */ /* 0x001e2200000e0000 */
[----:B-1----:R-:W1:Y:S01]  /*13e0*/  S2UR UR7, SR_CgaCtaId ;  /* 0x00000000000779c3 */ /* 0x002e620000008800 */
[----:B------:R-:W-:Y:S01]  /*13f0*/  UMOV UR6, 0x400 ;  /* 0x0000040000067882 */ /* 0x000fe20000000000 */
[----:B0-----:R-:W-:Y:S01]  /*1400*/  R2UR UR4, R0 ;  /* 0x00000000000472ca */ /* 0x001fe200000e0000 */
[----:B-1----:R-:W-:-:S12]  /*1410*/  ULEA UR6, UR7, UR6, 0x18 ;  /* 0x0000000607067291 */ /* 0x002fd8000f8ec03f */
[----:B------:R-:W-:-:S04]  /*1420*/  ULEA.HI UR5, UR4, UR4, URZ, 0x1 ;  /* 0x0000000404057291 */ /* 0x000fc8000f8f083f */
[----:B------:R-:W-:-:S04]  /*1430*/  ULOP3.LUT UR5, UR5, 0xffffe, URZ, 0xc0, !UPT ;  /* 0x000ffffe05057892 */ /* 0x000fc8000f8ec03f */
[----:B------:R-:W-:-:S03]  /*1440*/  UIADD3 UR5, UR4, -UR5, URZ ;  /* 0x8000000504057290 */ /* 0x000fc6000fffe03f */
[----:B------:R-:W-:Y:S01]  /*1450*/  ULDC UR4, c[0x0][0x28c] ;  /* 0x0000a30000047ab9 */ /* 0x000fe20000000800 */
[----:B------:R-:W-:Y:S01]  /*1460*/  ULEA UR5, UR5, UR6, 0xc ;  /* 0x0000000605057291 */ /* 0x000fe2000f8e603f */
[----:B------:R-:W-:-:S03]  /*1470*/  ISETP.LT.AND P0, PT, RZ, UR4, PT ;  /* 0x00000004ff007c0c */ /* 0x000fc6000bf01270 */
[----:B------:R-:W-:-:S04]  /*1480*/  UIADD3 UR5, UR5, 0x100, URZ ;  /* 0x0000010005057890 */ /* 0x000fc8000fffe03f */
[----:B------:R-:W-:-:S04]  /*1490*/  USHF.R.U32.HI UR5, URZ, 0x4, UR5 ;  /* 0x000000043f057899 */ /* 0x000fc80008011605 */
[----:B------:R-:W-:-:S04]  /*14a0*/  ULOP3.LUT UR5, UR5, 0x3fff, URZ, 0xc0, !UPT ;  /* 0x00003fff05057892 */ /* 0x000fc8000f8ec03f */
[----:B------:R-:W-:Y:S01]  /*14b0*/  ULOP3.LUT UR45, UR5, 0x10000, URZ, 0xfc, !UPT ;  /* 0x00010000052d7892 */ /* 0x000fe2000f8efc3f */
[----:B--2-4-:R-:W-:Y:S11]  /*14c0*/  @P0 BRA `(.L_x_17) ;  /* 0x0000000000400947 */ /* 0x014ff60003800000 */
[----:B------:R-:W-:Y:S01]  /*14d0*/  MOV R0, 0x0 ;  /* 0x0000000000007802 */ /* 0x000fe20000000f00 */
[----:B------:R-:W-:Y:S01]  /*14e0*/  ULDC.64 UR4, c[0x4][0x68] ;  /* 0x01001a0000047ab9 */ /* 0x000fe20000000a00 */
[----:B------:R-:W-:Y:S01]  /*14f0*/  ULDC.64 UR6, c[0x4][0x8] ;  /* 0x0100020000067ab9 */ /* 0x000fe20000000a00 */
[----:B------:R-:W-:Y:S01]  /*1500*/  IMAD.U32 R4, RZ, RZ, UR4 ;  /* 0x00000004ff047e24 */ /* 0x000fe2000f8e00ff */
[----:B------:R0:W1:Y:S01]  /*1510*/  LDC.64 R14, c[0x4][R0] ;  /* 0x01000000000e7b82 */ /* 0x0000620000000a00 */
[----:B------:R-:W-:Y:S01]  /*1520*/  IMAD.U32 R5, RZ, RZ, UR5 ;  /* 0x00000005ff057e24 */ /* 0x000fe2000f8e00ff */
[----:B------:R-:W-:Y:S01]  /*1530*/  ULDC.64 UR4, c[0x4][0x70] ;  /* 0x01001c0000047ab9 */ /* 0x000fe20000000a00 */
[----:B------:R-:W-:Y:S02]  /*1540*/  IMAD.U32 R10, RZ, RZ, UR6 ;  /* 0x00000006ff0a7e24 */ /* 0x000fe4000f8e00ff */
[----:B------:R-:W-:Y:S02]  /*1550*/  IMAD.U32 R6, RZ, RZ, UR4 ;  /* 0x00000004ff067e24 */ /* 0x000fe4000f8e00ff */
[----:B------:R-:W-:-:S02]  /*1560*/  IMAD.U32 R7, RZ, RZ, UR5 ;  /* 0x00000005ff077e24 */ /* 0x000fc4000f8e00ff */
[----:B------:R-:W-:Y:S02]  /*1570*/  IMAD.U32 R11, RZ, RZ, UR7 ;  /* 0x00000007ff0b7e24 */ /* 0x000fe4000f8e00ff */
[----:B------:R-:W-:Y:S02]  /*1580*/  IMAD.MOV.U32 R8, RZ, RZ, 0x1e1 ;  /* 0x000001e1ff087424 */ /* 0x000fe400078e00ff */
[----:B------:R-:W-:Y:S02]  /*1590*/  IMAD.MOV.U32 R12, RZ, RZ, 0x1 ;  /* 0x00000001ff0c7424 */ /* 0x000fe400078e00ff */
[----:B0-----:R-:W-:-:S07]  /*15a0*/  IMAD.MOV.U32 R13, RZ, RZ, RZ ;  /* 0x000000ffff0d7224 */ /* 0x001fce00078e00ff */
[----:B------:R-:W-:-:S07]  /*15b0*/  LEPC R20, `(.L_x_17) ;  /* 0x000000001014794e */ /* 0x000fce0000000000 */
[----:B-1---5:R-:W-:Y:S05]  /*15c0*/  CALL.ABS.NOINC R14 ;  /* 0x000000000e007343 */ /* 0x022fea0003c00000 */
.L_x_17:
[----:B------:R-:W-:-:S04]  /*15d0*/  LOP3.LUT R0, R18, 0x1, RZ, 0xfc, !PT ;  /* 0x0000000112007812 */ /* 0x000fc800078efcff */
[----:B------:R-:W-:-:S13]  /*15e0*/  ISETP.NE.AND P0, PT, R0, 0x3, PT ;  /* 0x000000030000780c */ /* 0x000fda0003f05270 */
[----:B------:R-:W-:Y:S05]  /*15f0*/  @!P0 BRA `(.L_x_18) ;  /* 0x0000000000048947 */ /* 0x000fea0003800000 */
[----:B------:R-:W-:Y:S01]  /*1600*/  BPT.TRAP 0x1 ;  /* 0x000000040000795c */ /* 0x000fe20000300000 */
.L_x_18:
[----:B------:R-:W0:Y:S01]  /*1610*/  S2UR UR5, SR_CgaCtaId ;  /* 0x00000000000579c3 */ /* 0x000e220000008800 */
[----:B------:R-:W-:Y:S01]  /*1620*/  UMOV UR4, 0x400 ;  /* 0x0000040000047882 */ /* 0x000fe20000000000 */
[----:B------:R-:W-:Y:S02]  /*1630*/  IMAD.U32 R0, RZ, RZ, UR40 ;  /* 0x00000028ff007e24 */ /* 0x000fe4000f8e00ff */
[----:B------:R-:W-:-:S03]  /*1640*/  IMAD.U32 R3, RZ, RZ, UR41 ;  /* 0x00000029ff037e24 */ /* 0x000fc6000f8e00ff */
[----:B------:R-:W-:Y:S01]  /*1650*/  SHF.L.U32 R0, R0, 0x1f, RZ ;  /* 0x0000001f00007819 */ /* 0x000fe200000006ff */
[----:B0-----:R-:W-:-:S06]  /*1660*/  ULEA UR4, UR5, UR4, 0x18 ;  /* 0x0000000405047291 */ /* 0x001fcc000f8ec03f */
[----:B------:R-:W-:-:S04]  /*1670*/  IMAD.U32 R6, RZ, RZ, UR4 ;  /* 0x00000004ff067e24 */ /* 0x000fc8000f8e00ff */
[----:B------:R-:W-:-:S04]  /*1680*/  IMAD R3, R3, 0x8, R6 ;  /* 0x0000000803037824 */ /* 0x000fc800078e0206 */
[----:B------:R0:W1:Y:S01]  /*1690*/  SYNCS.PHASECHK.TRANS64.TRYWAIT P1, [R3+URZ], R0 ;  /* 0x00000000030075a7 */ /* 0x000062000802017f */
[----:B------:R-:W-:Y:S05]  /*16a0*/  @!P0 BRA `(.L_x_19) ;  /* 0x0000000000048947 */ /* 0x000fea0003800000 */
[----:B------:R-:W-:Y:S01]  /*16b0*/  BPT.TRAP 0x1 ;  /* 0x000000040000795c */ /* 0x000fe20000300000 */
.L_x_19:
[----:B------:R-:W-:-:S05]  /*16c0*/  IMAD.U32 R4, RZ, RZ, UR44 ;  /* 0x0000002cff047e24 */ /* 0x000fca000f8e00ff */
[----:B------:R-:W-:Y:S01]  /*16d0*/  ISETP.GE.AND P2, PT, R4, 0x1, PT ;  /* 0x000000010400780c */ /* 0x000fe20003f46270 */
[----:B-1----:R-:W-:-:S12]  /*16e0*/  @P1 BRA `(.L_x_20) ;  /* 0x0000000000081947 */ /* 0x002fd80003800000 */
[----:B------:R-:W1:Y:S02]  /*16f0*/  SYNCS.PHASECHK.TRANS64.TRYWAIT P1, [R3+URZ], R0 ;  /* 0x00000000030075a7 */ /* 0x000e64000802017f */
[----:B-1----:R-:W-:Y:S05]  /*1700*/  @!P1 BRA `(.L_x_21) ;  /* 0x0000005800609947 */ /* 0x002fea0003800000 */
.L_x_20:
[----:B------:R-:W-:Y:S05]  /*1710*/  WARPSYNC.ALL ;  /* 0x0000000000007948 */ /* 0x000fea0003800000 */
[----:B------:R-:W-:Y:S01]  /*1720*/  R2UR UR4, R6 ;  /* 0x00000000060472ca */ /* 0x000fe200000e0000 */
[----:B------:R-:W-:Y:S01]  /*1730*/  ULEA UR6, UR41, UR45, 0xa ;  /* 0x0000002d29067291 */ /* 0x000fe2000f8e503f */
[----:B------:R-:W-:Y:S01]  /*1740*/  WARPGROUP.ARRIVE ;  /* 0x00000000000079c5 */ /* 0x000fe20000000000 */
[----:B------:R-:W-:Y:S01]  /*1750*/  UMOV UR9, 0x80000020 ;  /* 0x8000002000097882 */ /* 0x000fe20000000000 */
[----:B------:R-:W-:Y:S01]  /*1760*/  UMOV UR11, 0x80000020 ;  /* 0x80000020000b7882 */ /* 0x000fe20000000000 */
[----:B------:R-:W-:-:S03]  /*1770*/  UIADD3 UR7, UR6, 0x200, URZ ;  /* 0x0000020006077890 */ /* 0x000fc6000fffe03f */
[----:B------:R-:W-:-:S05]  /*1780*/  UMOV UR8, UR6 ;  /* 0x0000000600087c82 */ /* 0x000fca0008000000 */
[----:B------:R-:W-:-:S04]  /*1790*/  UIADD3 UR4, UR4, 0x14100, URZ ;  /* 0x0001410004047890 */ /* 0x000fc8000fffe03f */
[----:B------:R-:W-:-:S04]  /*17a0*/  USHF.R.U32.HI UR4, URZ, 0x4, UR4 ;  /* 0x000000043f047899 */ /* 0x000fc80008011604 */
[----:B------:R-:W-:-:S04]  /*17b0*/  ULOP3.LUT UR4, UR4, 0x3fff, URZ, 0xc0, !UPT ;  /* 0x00003fff04047892 */ /* 0x000fc8000f8ec03f */
[----:B------:R-:W-:-:S04]  /*17c0*/  ULOP3.LUT UR4, UR4, 0x10000, URZ, 0xfc, !UPT ;  /* 0x0001000004047892 */ /* 0x000fc8000f8efc3f */
[----:B------:R-:W-:-:S07]  /*17d0*/  ULEA UR5, UR41, UR4, 0x8 ;  /* 0x0000000429057291 */ /* 0x000fce000f8e403f */
[----:B------:R-:W-:Y:S02]  /*17e0*/  UMOV UR10, UR5 ;  /* 0x00000005000a7c82 */ /* 0x000fe40008000000 */
[----:B------:R-:W-:Y:S01]  /*17f0*/  IGMMA.64x64x32.S8.S8 R56, gdesc[UR8], RZ, !UPT, gsb0 ;  /* 0x01e00000083879f1 */ /* 0x000fe2000c0410ff */
[----:B------:R-:W-:Y:S01]  /*1800*/  UMOV UR8, UR7 ;  /* 0x0000000700087c82 */ /* 0x000fe20008000000 */
[----:B------:R-:W-:Y:S01]  /*1810*/  UMOV UR9, 0x80000020 ;  /* 0x8000002000097882 */ /* 0x000fe20000000000 */
[----:B------:R-:W-:Y:S02]  /*1820*/  WARPGROUP.DEPBAR.LE gsb0, 0x0 ;  /* 0x00008000000079c5 */ /* 0x000fe40000010000 */
[----:B------:R-:W-:-:S06]  /*1830*/  WARPGROUP.ARRIVE ;  /* 0x00000000000079c5 */ /* 0x000fcc0000000000 */
[----:B------:R-:W-:Y:S01]  /*1840*/  IGMMA.64x64x32.S8.S8 R24, gdesc[UR8], RZ, !UPT, gsb0 ;  /* 0x01e00000081879f1 */ /* 0x000fe2000c0410ff */
[----:B------:R-:W-:Y:S02]  /*1850*/  UIADD3 UR8, UR6, 0x2, URZ ;  /* 0x0000000206087890 */ /* 0x000fe4000fffe03f */
[----:B------:R-:W-:Y:S01]  /*1860*/  UIADD3 UR10, UR5, 0x2, URZ ;  /* 0x00000002050a7890 */ /* 0x000fe2000fffe03f */
[----:B------:R-:W-:Y:S01]  /*1870*/  UMOV UR9, 0x80000020 ;  /* 0x8000002000097882 */ /* 0x000fe20000000000 */
[----:B------:R-:W-:Y:S01]  /*1880*/  UMOV UR11, 0x80000020 ;  /* 0x80000020000b7882 */ /* 0x000fe20000000000 */
[----:B------:R-:W-:Y:S01]  /*1890*/  UIADD3 UR6, UR6, 0x202, URZ ;  /* 0x0000020206067890 */ /* 0x000fe2000fffe03f */
[----:B------:R-:W-:Y:S02]  /*18a0*/  WARPGROUP.DEPBAR.LE gsb0, 0x0 ;  /* 0x00008000000079c5 */ /* 0x000fe40000010000 */
[----:B------:R-:W-:-:S06]  /*18b0*/  WARPGROUP.ARRIVE ;  /* 0x00000000000079c5 */ /* 0x000fcc0000000000 */
[----:B------:R-:W-:Y:S01]  /*18c0*/  IGMMA.64x64x32.S8.S8 R56, gdesc[UR8], R56, gsb0 ;  /* 0x01e00000083879f1 */ /* 0x000fe20008041038 */
[----:B------:R-:W-:Y:S01]  /*18d0*/  UMOV UR8, UR6 ;  /* 0x0000000600087c82 */ /* 0x000fe20008000000 */
[----:B------:R-:W-:Y:S01]  /*18e0*/  UMOV UR9, 0x80000020 ;  /* 0x8000002000097882 */ /* 0x000fe20000000000 */
[----:B------:R-:W-:Y:S02]  /*18f0*/  WARPGROUP.DEPBAR.LE gsb0, 0x0 ;  /* 0x00008000000079c5 */ /* 0x000fe40000010000 */
[----:B------:R-:W-:-:S06]  /*1900*/  WARPGROUP.ARRIVE ;  /* 0x00000000000079c5 */ /* 0x000fcc0000000000 */
[----:B------:R-:W-:Y:S03]  /*1910*/  IGMMA.64x64x32.S8.S8 R24, gdesc[UR8], R24, gsb0 ;  /* 0x01e00000081879f1 */ /* 0x000fe60008041018 */
[----:B------:R-:W-:Y:S02]  /*1920*/  WARPGROUP.DEPBAR.LE gsb0, 0x0 ;  /* 0x00008000000079c5 */ /* 0x000fe40000010000 */
[----:B------:R-:W-:Y:S05]  /*1930*/  @!P2 BRA `(.L_x_22) ;  /* 0x000000040020a947 */ /* 0x000fea0003800000 */
[----:B------:R-:W-:Y:S01]  /*1940*/  UIADD3 UR5, UR41, 0x1, URZ ;  /* 0x0000000129057890 */ /* 0x000fe2000fffe03f */
[----:B01----:R-:W-:Y:S02]  /*1950*/  IMAD.U32 R0, RZ, RZ, UR44 ;  /* 0x0000002cff007e24 */ /* 0x003fe4000f8e00ff */
[----:B------:R-:W-:Y:S01]  /*1960*/  IMAD.U32 R3, RZ, RZ, UR41 ;  /* 0x00000029ff037e24 */ /* 0x000fe2000f8e00ff */
[----:B------:R-:W-:-:S04]  /*1970*/  UISETP.NE.AND UP0, UPT, UR5, 0x5, UPT ;  /* 0x000000050500788c */ /* 0x000fc8000bf05270 */
[----:B------:R-:W-:Y:S02]  /*1980*/  USEL UR6, URZ, 0x1, UP0 ;  /* 0x000000013f067887 */ /* 0x000fe40008000000 */
[----:B------:R-:W-:Y:S02]  /*1990*/  USEL UR5, UR5, URZ, UP0 ;  /* 0x0000003f05057287 */ /* 0x000fe40008000000 */
[----:B------:R-:W-:-:S06]  /*19a0*/  ULOP3.LUT UR6, UR40, UR6, URZ, 0x3c, !UPT ;  /* 0x0000000628067292 */ /* 0x000fcc000f8e3c3f */
[----:B------:R-:W-:-:S07]  /*19b0*/  IMAD.U32 R7, RZ, RZ, UR6 ;  /* 0x00000006ff077e24 */ /* 0x000fce000f8e00ff */
.L_x_29:
[----:B------:R-:W-:Y:S05]  /*19c0*/  @!P0 BRA `(.L_x_23) ;  /* 0x0000000000048947 */ /* 0x000fea0003800000 */
[----:B------:R-:W-:Y:S01]  /*19d0*/  BPT.TRAP 0x1 ;  /* 0x000000040000795c */ /* 0x000fe20000300000 */
.L_x_23:
[----:B------:R-:W0:Y:S01]  /*19e0*/  S2UR UR7, SR_CgaCtaId ;  /* 0x00000000000779c3 */ /* 0x000e220000008800 */
[----:B------:R-:W-:Y:S01]  /*19f0*/  UMOV UR6, 0x400 ;  /* 0x0000040000067882 */ /* 0x000fe20000000000 */
[----:B------:R-:W-:Y:S01]  /*1a00*/  IMAD.U32 R5, RZ, RZ, UR5 ;  /* 0x00000005ff057e24 */ /* 0x000fe2000f8e00ff */
[----:B------:R-:W-:Y:S01]  /*1a10*/  SHF.L.U32 R4, R7, 0x1f, RZ ;  /* 0x0000001f07047819 */ /* 0x000fe200000006ff */
[----:B0-----:R-:W-:-:S06]  /*1a20*/  ULEA UR6, UR7, UR6, 0x18 ;  /* 0x0000000607067291 */ /* 0x001fcc000f8ec03f */
[----:B------:R-:W-:-:S04]  /*1a30*/  IMAD.U32 R6, RZ, RZ, UR6 ;  /* 0x00000006ff067e24 */ /* 0x000fc8000f8e00ff */
[----:B------:R-:W-:-:S04]  /*1a40*/  IMAD R5, R5, 0x8, R6 ;  /* 0x0000000805057824 */ /* 0x000fc800078e0206 */
[----:B------:R0:W1:Y:S01]  /*1a50*/  SYNCS.PHASECHK.TRANS64.TRYWAIT P1, [R5+URZ], R4 ;  /* 0x00000004050075a7 */ /* 0x000062000802017f */
[----:B------:R-:W-:Y:S05]  /*1a60*/  @!P0 BRA `(.L_x_24) ;  /* 0x0000000000048947 */ /* 0x000fea0003800000 */
[----:B------:R-:W-:Y:S01]  /*1a70*/  BPT.TRAP 0x1 ;  /* 0x000000040000795c */ /* 0x000fe20000300000 */
.L_x_24:
[----:B-1----:R-:W-:Y:S05]  /*1a80*/  @P1 BRA `(.L_x_25) ;  /* 0x0000000000081947 */ /* 0x002fea0003800000 */
[----:B------:R-:W1:Y:S02]  /*1a90*/  SYNCS.PHASECHK.TRANS64.TRYWAIT P1, [R5+URZ], R4 ;  /* 0x00000004050075a7 */ /* 0x000e64000802017f */
[----:B-1----:R-:W-:Y:S05]  /*1aa0*/  @!P1 BRA `(.L_x_26) ;  /* 0x00000054008c9947 */ /* 0x002fea0003800000 */
.L_x_25:
[----:B------:R-:W-:Y:S01]  /*1ab0*/  ULEA UR6, UR5, UR4, 0x8 ;  /* 0x0000000405067291 */ /* 0x000fe2000f8e403f */
[----:B------:R-:W-:Y:S01]  /*1ac0*/  WARPGROUP.ARRIVE ;  /* 0x00000000000079c5 */ /* 0x000fe20000000000 */
[----:B------:R-:W-:Y:S01]  /*1ad0*/  ULEA UR7, UR5, UR45, 0xa ;  /* 0x0000002d05077291 */ /* 0x000fe2000f8e503f */
[----:B------:R-:W-:Y:S01]  /*1ae0*/  UMOV UR11, 0x80000020 ;  /* 0x80000020000b7882 */ /* 0x000fe20000000000 */
[----:B------:R-:W-:Y:S02]  /*1af0*/  UMOV UR9, 0x80000020 ;  /* 0x8000002000097882 */ /* 0x000fe40000000000 */
[----:B------:R-:W-:Y:S01]  /*1b00*/  UIADD3 UR12, UR7, 0x200, URZ ;  /* 0x00000200070c7890 */ /* 0x000fe2000fffe03f */
[----:B------:R-:W-:Y:S02]  /*1b10*/  UMOV UR10, UR6 ;  /* 0x00000006000a7c82 */ /* 0x000fe40008000000 */
[----:B------:R-:W-:Y:S02]  /*1b20*/  UMOV UR8, UR7 ;  /* 0x0000000700087c82 */ /* 0x000fe40008000000 */
[----:B------:R-:W-:Y:S01]  /*1b30*/  IGMMA.64x64x32.S8.S8 R56, gdesc[UR8], R56, gsb0 ;  /* 0x01e00000083879f1 */ /* 0x000fe20008041038 */
[----:B------:R-:W-:Y:S01]  /*1b40*/  UMOV UR9, 0x80000020 ;  /* 0x8000002000097882 */ /* 0x000fe20000000000 */
[----:B------:R-:W-:Y:S01]  /*1b50*/  UMOV UR8, UR12 ;  /* 0x0000000c00087c82 */ /* 0x000fe20008000000 */
[----:B------:R-:W-:-:S02]  /*1b60*/  WARPGROUP.DEPBAR.LE gsb0, 0x0 ;  /* 0x00008000000079c5 */ /* 0x000fc40000010000 */
[----:B------:R-:W-:-:S06]  /*1b70*/  WARPGROUP.ARRIVE ;  /* 0x00000000000079c5 */ /* 0x000fcc0000000000 */
[----:B------:R-:W-:Y:S01]  /*1b80*/  IGMMA.64x64x32.S8.S8 R24, gdesc[UR8], R24, gsb0 ;  /* 0x01e00000081879f1 */ /* 0x000fe20008041018 */
        /* <DEDUP_REMOVED lines=15> */
[----:B------:R-:W-:Y:S01]  /*1c80*/  BPT.TRAP 0x1 ;  /* 0x000000040000795c */ /* 0x000fe20000300000 */
.L_x_27:
[----:B------:R-:W-:-:S13]  /*1c90*/  ISETP.NE.AND P1, PT, R109, RZ, PT ;  /* 0x000000ff6d00720c */ /* 0x000fda0003f25270 */
[----:B01----:R-:W-:-:S04]  /*1ca0*/  @P1 IMAD R4, R3, 0x8, R6 ;  /* 0x0000000803041824 */ /* 0x003fc800078e0206 */
[----:B------:R-:W-:-:S05]  /*1cb0*/  @P1 VIADD R4, R4, 0x28 ;  /* 0x0000002804041836 */ /* 0x000fca0000000000 */
[----:B------:R-:W-:-:S04]  /*1cc0*/  @P1 PRMT R4, R19, 0x654, R4 ;  /* 0x0000065413041816 */ /* 0x000fc80000000004 */
[----:B------:R0:W-:Y:S01]  /*1cd0*/  @P1 SYNCS.ARRIVE.TRANS64.RED.A1T0 RZ, [R4+URZ], RZ ;  /* 0x000000ff04ff19a7 */ /* 0x0001e2000810043f */
[----:B------:R-:W-:-:S13]  /*1ce0*/  ISETP.GT.U32.AND P1, PT, R18, 0x1, PT ;  /* 0x000000011200780c */ /* 0x000fda0003f24070 */
[----:B0-----:R-:W-:Y:S05]  /*1cf0*/  @P1 BRA `(.L_x_28) ;  /* 0x0000000000041947 */ /* 0x001fea0003800000 */
[----:B------:R-:W-:Y:S01]  /*1d00*/  BPT.TRAP 0x1 ;  /* 0x000000040000795c */ /* 0x000fe20000300000 */
.L_x_28:
[----:B------:R-:W-:Y:S01]  /*1d10*/  UIADD3 UR5, UR5, 0x1, URZ ;  /* 0x0000000105057890 */ /* 0x000fe2000fffe03f */
[C---:B------:R-:W-:Y:S01]  /*1d20*/  ISETP.GT.AND P2, PT, R0.reuse, 0x1, PT ;  /* 0x000000010000780c */ /* 0x040fe20003f44270 */
[----:B------:R-:W-:Y:S02]  /*1d30*/  VIADD R3, R3, 0x1 ;  /* 0x0000000103037836 */ /* 0x000fe40000000000 */
[----:B------:R-:W-:Y:S01]  /*1d40*/  UISETP.NE.AND UP0, UPT, UR5, 0x5, UPT ;  /* 0x000000050500788c */ /* 0x000fe2000bf05270 */
[----:B------:R-:W-:Y:S02]  /*1d50*/  VIADD R0, R0, 0xffffffff ;  /* 0xffffffff00007836 */ /* 0x000fe40000000000 */
[C---:B------:R-:W-:Y:S01]  /*1d60*/  ISETP.NE.AND P1, PT, R3.reuse, 0x5, PT ;  /* 0x000000050300780c */ /* 0x040fe20003f25270 */
[----:B------:R-:W-:Y:S02]  /*1d70*/  USEL UR6, URZ, 0x1, UP0 ;  /* 0x000000013f067887 */ /* 0x000fe40008000000 */
[----:B------:R-:W-:Y:S01]  /*1d80*/  USEL UR5, UR5, URZ, UP0 ;  /* 0x0000003f05057287 */ /* 0x000fe20008000000 */
[----:B------:R-:W-:-:S03]  /*1d90*/  SEL R3, R3, RZ, P1 ;  /* 0x000000ff03037207 */ /* 0x000fc60000800000 */
[----:B------:R-:W-:Y:S01]  /*1da0*/  LOP3.LUT R7, R7, UR6, RZ, 0x3c, !PT ;  /* 0x0000000607077c12 */ /* 0x000fe2000f8e3cff */
[----:B------:R-:W-:Y:S07]  /*1db0*/  @P2 BRA `(.L_x_29) ;  /* 0xfffffffc00002947 */ /* 0x000fee000383ffff */
.L_x_22:
[----:B01----:R-:W0:Y:S02]  /*1dc0*/  LDC R0, c[0x0][0x28c] ;  /* 0x0000a300ff007b82 */ /* 0x003e240000000800 */
[----:B0-----:R-:W-:-:S13]  /*1dd0*/  ISETP.GE.AND P1, PT, R0, 0x1, PT ;  /* 0x000000010000780c */ /* 0x001fda0003f26270 */
[----:B------:R-:W-:Y:S05]  /*1de0*/  @!P1 BRA `(.L_x_30) ;  /* 0x0000000000449947 */ /* 0x000fea0003800000 */
[----:B------:R-:W-:Y:S05]  /*1df0*/  @!P0 BRA `(.L_x_31) ;  /* 0x0000000000048947 */ /* 0x000fea0003800000 */
[----:B------:R-:W-:Y:S01]  /*1e00*/  BPT.TRAP 0x1 ;  /* 0x000000040000795c */ /* 0x000fe20000300000 */
.L_x_31:
[----:B------:R-:W-:-:S13]  /*1e10*/  ISETP.NE.AND P0, PT, R109, RZ, PT ;  /* 0x000000ff6d00720c */ /* 0x000fda0003f05270 */
[----:B------:R-:W-:-:S05]  /*1e20*/  VOTEU.ANY UP0, P0 ;  /* 0x00000000003f7886 */ /* 0x000fca0000000100 */
[----:B------:R-:W-:-:S06]  /*1e30*/  @UP0 UIADD3 UR4, UR44, UR41, URZ ;  /* 0x000000292c040290 */ /* 0x000fcc000fffe03f */
[----:B------:R-:W-:Y:S02]  /*1e40*/  IMAD.U32 R4, RZ, RZ, UR4 ;  /* 0x00000004ff047e24 */ /* 0x000fe4000f8e00ff */
[----:B------:R-:W-:Y:S02]  /*1e50*/  IMAD.U32 R3, RZ, RZ, UR4 ;  /* 0x00000004ff037e24 */ /* 0x000fe4000f8e00ff */
[----:B------:R-:W-:-:S05]  /*1e60*/  @P0 IMAD.WIDE.U32 R4, R4, -0x33333333, RZ ;  /* 0xcccccccd04040825 */ /* 0x000fca00078e00ff */
[----:B------:R-:W-:-:S05]  /*1e70*/  @P0 SHF.R.U32.HI R0, RZ, 0x2, R5 ;  /* 0x00000002ff000819 */ /* 0x000fca0000011605 */
[----:B------:R-:W-:-:S04]  /*1e80*/  @P0 IMAD R0, R0, -0x5, R3 ;  /* 0xfffffffb00000824 */ /* 0x000fc800078e0203 */
[----:B------:R-:W-:-:S04]  /*1e90*/  @P0 IMAD R0, R0, 0x8, R6 ;  /* 0x0000000800000824 */ /* 0x000fc800078e0206 */
[----:B------:R-:W-:-:S05]  /*1ea0*/  @P0 VIADD R0, R0, 0x28 ;  /* 0x0000002800000836 */ /* 0x000fca0000000000 */
[----:B------:R-:W-:-:S04]  /*1eb0*/  @P0 PRMT R0, R19, 0x654, R0 ;  /* 0x0000065413000816 */ /* 0x000fc80000000000 */
[----:B------:R0:W-:Y:S01]  /*1ec0*/  @P0 SYNCS.ARRIVE.TRANS64.RED.A1T0 RZ, [R0+URZ], RZ ;  /* 0x000000ff00ff09a7 */ /* 0x0001e2000810043f */
[----:B------:R-:W-:-:S13]  /*1ed0*/  ISETP.GT.U32.AND P0, PT, R18, 0x1, PT ;  /* 0x000000011200780c */ /* 0x000fda0003f04070 */
[----:B0-----:R-:W-:Y:S05]  /*1ee0*/  @P0 BRA `(.L_x_30) ;  /* 0x0000000000040947 */ /* 0x001fea0003800000 */
[----:B------:R-:W-:Y:S01]  /*1ef0*/  BPT.TRAP 0x1 ;  /* 0x000000040000795c */ /* 0x000fe20000300000 */
.L_x_30:
[----:B------:R-:W-:Y:S01]  /*1f00*/  IMAD.SHL.U32 R98, R98, 0x40, RZ ;  /* 0x0000004062627824 */ /* 0x000fe200078e00ff */
[----:B------:R-:W-:Y:S01]  /*1f10*/  UIADD3 UR41, UR43, UR41, URZ ;  /* 0x000000292b297290 */ /* 0x000fe2000fffe03f */
[----:B------:R-:W-:Y:S01]  /*1f20*/  IMAD.SHL.U32 R3, R99, 0x100, RZ ;  /* 0x0000010063037824 */ /* 0x000fe200078e00ff */
[----:B------:R-:W-:Y:S01]  /*1f30*/  ULDC UR7, c[0x0][0x288] ;  /* 0x0000a20000077ab9 */ /* 0x000fe20000000800 */
[----:B------:R-:W-:Y:S01]  /*1f40*/  ULDC UR10, c[0x0][0x284] ;  /* 0x0000a100000a7ab9 */ /* 0x000fe20000000800 */
[----:B------:R-:W-:Y:S01]  /*1f50*/  UISETP.GT.U32.AND UP0, UPT, UR41, 0x4, UPT ;  /* 0x000000042900788c */ /* 0x000fe2000bf04070 */
[C---:B------:R-:W-:Y:S01]  /*1f60*/  ISETP.GE.AND P0, PT, R98.reuse, UR7, PT ;  /* 0x0000000762007c0c */ /* 0x040fe2000bf06270 */
[----:B------:R-:W-:Y:S01]  /*1f70*/  UISETP.GE.U32.AND UP1, UPT, UR43, 0x5, UPT ;  /* 0x000000052b00788c */ /* 0x000fe2000bf26070 */
[----:B------:R-:W-:Y:S01]  /*1f80*/  SHF.R.S32.HI R102, RZ, 0x1f, R88 ;  /* 0x0000001fff667819 */ /* 0x000fe20000011458 */
[----:B------:R-:W-:Y:S01]  /*1f90*/  UISETP.LT.U32.AND UP0, UPT, UR43, 0x5, UP0 ;  /* 0x000000052b00788c */ /* 0x000fe20008701070 */
[----:B------:R-:W-:Y:S01]  /*1fa0*/  ISETP.GE.OR P0, PT, R3, UR10, P0 ;  /* 0x0000000a03007c0c */ /* 0x000fe20008706670 */
[----:B------:R-:W-:Y:S01]  /*1fb0*/  ULDC.64 UR8, c[0x0][0x5d0] ;  /* 0x0001740000087ab9 */ /* 0x000fe20000000a00 */
[----:B------:R-:W-:Y:S01]  /*1fc0*/  LOP3.LUT R100, R98, 0x6, R93, 0xf8, !PT ;  /* 0x0000000662647812 */ /* 0x000fe200078ef85d */
[----:B------:R-:W-:Y:S01]  /*1fd0*/  UIMAD.WIDE.U32 UR4, UR41, -0x33333333, URZ ;  /* 0xcccccccd290478a5 */ /* 0x000fe2000f8e003f */
[----:B------:R-:W-:Y:S01]  /*1fe0*/  IMAD R5, R102, UR8, RZ ;  /* 0x0000000866057c24 */ /* 0x000fe2000f8e02ff */
[----:B------:R-:W-:Y:S01]  /*1ff0*/  USEL UR6, URZ, 0x1, !UP0 ;  /* 0x000000013f067887 */ /* 0x000fe2000c000000 */
[--C-:B------:R-:W-:Y:S01]  /*2000*/  SHF.R.S32.HI R101, RZ, 0x1f, R100.reuse ;  /* 0x0000001fff657819 */ /* 0x100fe20000011464 */
[----:B------:R-:W-:Y:S01]  /*2010*/  USHF.R.U32.HI UR4, URZ, 0x2, UR5 ;  /* 0x000000023f047899 */ /* 0x000fe20008011605 */
[C---:B------:R-:W-:Y:S01]  /*2020*/  IMAD R7, R88.reuse, UR9, R5 ;  /* 0x0000000958077c24 */ /* 0x040fe2000f8e0205 */
[----:B------:R-:W-:Y:S01]  /*2030*/  ULOP3.LUT UR40, UR40, UR6, URZ, 0x3c, !UPT ;  /* 0x0000000628287292 */ /* 0x000fe2000f8e3c3f */
[----:B------:R-:W-:Y:S01]  /*2040*/  IMAD.MOV.U32 R0, RZ, RZ, -0x1 ;  /* 0xffffffffff007424 */ /* 0x000fe200078e00ff */
[----:B------:R-:W-:Y:S01]  /*2050*/  UIMAD UR41, UR4, -0x5, UR41 ;  /* 0xfffffffb042978a4 */ /* 0x000fe2000f8e0229 */
[----:B------:R-:W-:Y:S01]  /*2060*/  IMAD.WIDE.U32 R4, R88, UR8, R100 ;  /* 0x0000000858047c25 */ /* 0x000fe2000f8e0064 */
[----:B------:R-:W-:-:S03]  /*2070*/  @UP1 ULOP3.LUT UR40, UR40, 0x1, UR4, 0x78, !UPT ;  /* 0x0000000128281892 */ /* 0x000fc6000f8e7804 */
[----:B------:R-:W-:Y:S01]  /*2080*/  IMAD.IADD R5, R5, 0x1, R7 ;  /* 0x0000000105057824 */ /* 0x000fe200078e0207 */
[----:B------:R-:W-:Y:S08]  /*2090*/  @P0 BRA `(.L_x_32) ;  /* 0x0000003400040947 */ /* 0x000ff00003800000 */
[----:B------:R-:W0:Y:S01]  /*20a0*/  LDC.64 R20, c[0x0][0x5c8] ;  /* 0x00017200ff147b82 */ /* 0x000e220000000a00 */
[----:B------:R-:W-:Y:S01]  /*20b0*/  IMAD.WIDE R10, R99, 0x100, R22 ;  /* 0x00000100630a7825 */ /* 0x000fe200078e0216 */
[----:B------:R-:W-:Y:S01]  /*20c0*/  ULDC.64 UR4, c[0x0][0x5c0] ;  /* 0x0001700000047ab9 */ /* 0x000fe20000000a00 */
[----:B------:R-:W-:Y:S02]  /*20d0*/  BSSY B0, `(.L_x_32) ;  /* 0x000033d000007945 */ /* 0x000fe40003800000 */
[----:B------:R-:W-:Y:S02]  /*20e0*/  IMAD.IADD R108, R96, 0x1, -R3 ;  /* 0x00000001606c7824 */ /* 0x000fe400078e0a03 */
[----:B------:R-:W-:Y:S02]  /*20f0*/  IMAD.IADD R3, R91, 0x1, -R98 ;  /* 0x000000015b037824 */ /* 0x000fe400078e0a62 */
[-C--:B0-----:R-:W-:Y:S01]  /*2100*/  IMAD R6, R11, R20.reuse, RZ ;  /* 0x000000140b067224 */ /* 0x081fe200078e02ff */
[----:B------:R-:W-:Y:S01]  /*2110*/  SHF.L.U64.HI R15, R20, 0x7, R21 ;  /* 0x00000007140f7819 */ /* 0x000fe20000010215 */
[----:B------:R-:W-:-:S04]  /*2120*/  IMAD.WIDE.U32 R4, R10, R20, R4 ;  /* 0x000000140a047225 */ /* 0x000fc800078e0004 */
[----:B------:R-:W-:Y:S01]  /*2130*/  IMAD R7, R10, R21, R6 ;  /* 0x000000150a077224 */ /* 0x000fe200078e0206 */
[----:B------:R-:W-:Y:S01]  /*2140*/  IADD3 R12, P0, R4, UR4, RZ ;  /* 0x00000004040c7c10 */ /* 0x000fe2000ff1e0ff */
[C---:B------:R-:W-:Y:S02]  /*2150*/  IMAD.SHL.U32 R9, R20.reuse, 0x80, RZ ;  /* 0x0000008014097824 */ /* 0x040fe400078e00ff */
[----:B------:R-:W-:Y:S01]  /*2160*/  IMAD.IADD R7, R5, 0x1, R7 ;  /* 0x0000000105077824 */ /* 0x000fe200078e0207 */
[-C--:B------:R-:W-:Y:S02]  /*2170*/  LEA R4, P1, R20, R12.reuse, 0x3 ;  /* 0x0000000c14047211 */ /* 0x080fe400078218ff */
[----:B------:R-:W-:Y:S02]  /*2180*/  IADD3 R6, P2, R9, R12, RZ ;  /* 0x0000000c09067210 */ /* 0x000fe40007f5e0ff */
[----:B------:R-:W-:Y:S02]  /*2190*/  IADD3.X R13, R7, UR5, RZ, P0, !PT ;  /* 0x00000005070d7c10 */ /* 0x000fe400087fe4ff */
[----:B-----5:R-:W-:-:S02]  /*21a0*/  ISETP.NE.AND P0, PT, R90, RZ, PT ;  /* 0x000000ff5a00720c */ /* 0x020fc40003f05270 */
[----:B------:R-:W-:Y:S01]  /*21b0*/  LEA.HI.X R5, R20, R13, R21, 0x3, P1 ;  /* 0x0000000d14057211 */ /* 0x000fe200008f1c15 */
[----:B------:R-:W-:Y:S01]  /*21c0*/  IMAD.X R7, R15, 0x1, R13, P2 ;  /* 0x000000010f077824 */ /* 0x000fe200010e060d */
[----:B------:R-:W-:-:S05]  /*21d0*/  IADD3 R8, P1, R9, R4, RZ ;  /* 0x0000000409087210 */ /* 0x000fca0007f3e0ff */
[----:B------:R-:W-:-:S04]  /*21e0*/  IMAD.X R9, R15, 0x1, R5, P1 ;  /* 0x000000010f097824 */ /* 0x000fc800008e0605 */
[----:B------:R-:W-:Y:S05]  /*21f0*/  @!P0 BRA `(.L_x_33) ;  /* 0x0000002400988947 */ /* 0x000fea0003800000 */
[----:B------:R-:W0:Y:S01]  /*2200*/  LDC.64 R20, c[0x0][0x5b0] ;  /* 0x00016c00ff147b82 */ /* 0x000e220000000a00 */
[----:B------:R-:W-:Y:S01]  /*2210*/  ULDC.64 UR4, c[0x0][0x5b8] ;  /* 0x00016e0000047ab9 */ /* 0x000fe20000000a00 */
[----:B------:R-:W-:Y:S01]  /*2220*/  ISETP.GE.AND P0, PT, R108, 0x1, PT ;  /* 0x000000016c00780c */ /* 0x000fe20003f06270 */
[----:B------:R-:W-:Y:S01]  /*2230*/  IMAD R99, R102, UR4, RZ ;  /* 0x0000000466637c24 */ /* 0x000fe2000f8e02ff */
[----:B------:R-:W-:Y:S01]  /*2240*/  BSSY B1, `(.L_x_34) ;  /* 0x0000010000017945 */ /* 0x000fe20003800000 */
[C---:B------:R-:W-:Y:S01]  /*2250*/  IMAD.WIDE.U32 R100, R88.reuse, UR4, R100 ;  /* 0x0000000458647c25 */ /* 0x040fe2000f8e0064 */
[----:B------:R-:W-:Y:S02]  /*2260*/  ISETP.LT.OR P2, PT, R3, 0x1, !P0 ;  /* 0x000000010300780c */ /* 0x000fe40004741670 */
[----:B------:R-:W1:Y:S01]  /*2270*/  LDC.64 R14, c[0x0][0x5a8] ;  /* 0x00016a00ff0e7b82 */ /* 0x000e620000000a00 */
[----:B------:R-:W-:Y:S02]  /*2280*/  IMAD R99, R88, UR5, R99 ;  /* 0x0000000558637c24 */ /* 0x000fe4000f8e0263 */
[----:B------:R-:W-:-:S02]  /*2290*/  IMAD.MOV.U32 R98, RZ, RZ, R100 ;  /* 0x000000ffff627224 */ /* 0x000fc400078e0064 */
[----:B------:R-:W-:Y:S02]  /*22a0*/  IMAD.IADD R99, R101, 0x1, R99 ;  /* 0x0000000165637824 */ /* 0x000fe400078e0263 */
[-C--:B0-----:R-:W-:Y:S01]  /*22b0*/  IMAD R88, R11, R20.reuse, RZ ;  /* 0x000000140b587224 */ /* 0x081fe200078e02ff */
[----:B------:R-:W-:Y:S01]  /*22c0*/  SHF.L.U64.HI R105, R20, 0x3, R21 ;  /* 0x0000000314697819 */ /* 0x000fe20000010215 */
[----:B------:R-:W-:-:S04]  /*22d0*/  IMAD.WIDE.U32 R102, R10, R20, R98 ;  /* 0x000000140a667225 */ /* 0x000fc800078e0062 */
[----:B------:R-:W-:Y:S01]  /*22e0*/  IMAD R111, R10, R21, R88 ;  /* 0x000000150a6f7224 */ /* 0x000fe200078e0258 */
[----:B-1----:R-:W-:Y:S01]  /*22f0*/  IADD3 R102, P1, R102, R14, RZ ;  /* 0x0000000e66667210 */ /* 0x002fe20007f3e0ff */
[----:B------:R-:W-:-:S03]  /*2300*/  IMAD.SHL.U32 R104, R20, 0x8, RZ ;  /* 0x0000000814687824 */ /* 0x000fc600078e00ff */
[----:B------:R-:W-:Y:S01]  /*2310*/  IADD3.X R103, R15, R103, R111, P1, !PT ;  /* 0x000000670f677210 */ /* 0x000fe20000ffe46f */
[----:B------:R-:W-:Y:S08]  /*2320*/  @P2 BRA `(.L_x_35) ;  /* 0x0000000000042947 */ /* 0x000ff00003800000 */
[----:B------:R0:W5:Y:S02]  /*2330*/  LDG.E.U8 R97, desc[UR38][R102.64] ;  /* 0x0000002666617981 */ /* 0x000164000c1e1100 */
.L_x_35:
[----:B------:R-:W-:Y:S05]  /*2340*/  BSYNC B1 ;  /* 0x0000000000017941 */ /* 0x000fea0003800000 */
.L_x_34:
[----:B-----5:R-:W-:Y:S01]  /*2350*/  LOP3.LUT R88, R97, 0xffff, RZ, 0xc0, !PT ;  /* 0x0000ffff61587812 */ /* 0x020fe200078ec0ff */
[----:B------:R-:W-:Y:S01]  /*2360*/  IMAD.WIDE.U32 R106, R10, R20, R104 ;  /* 0x000000140a6a7225 */ /* 0x000fe200078e0068 */
[----:B------:R-:W-:Y:S01]  /*2370*/  ISETP.GE.AND P1, PT, R108, 0x9, PT ;  /* 0x000000096c00780c */ /* 0x000fe20003f26270 */
[----:B------:R-:W-:Y:S01]  /*2380*/  BSSY B1, `(.L_x_36) ;  /* 0x000000f000017945 */ /* 0x000fe20003800000 */
[----:B------:R-:W-:Y:S01]  /*2390*/  PRMT R110, R88, 0x8880, RZ ;  /* 0x00008880586e7816 */ /* 0x000fe200000000ff */
[----:B------:R-:W-:Y:S01]  /*23a0*/  IMAD.IADD R88, R111, 0x1, R107 ;  /* 0x000000016f587824 */ /* 0x000fe200078e026b */
[----:B------:R-:W-:-:S03]  /*23b0*/  IADD3 R106, P3, P4, R100, R14, R106 ;  /* 0x0000000e646a7210 */ /* 0x000fc60007c7e06a */
[----:B------:R-:W-:Y:S01]  /*23c0*/  IMAD.MOV.U32 R111, RZ, RZ, R110 ;  /* 0x000000ffff6f7224 */ /* 0x000fe200078e006e */
[----:B------:R-:W-:Y:S02]  /*23d0*/  IADD3.X R107, R99, R15, R88, P3, P4 ;  /* 0x0000000f636b7210 */ /* 0x000fe40001fe8458 */
[----:B------:R-:W-:Y:S01]  /*23e0*/  ISETP.LT.OR P4, PT, R3, 0x2, !P0 ;  /* 0x000000020300780c */ /* 0x000fe20004781670 */
[----:B------:R-:W-:Y:S01]  /*23f0*/  IMAD R88, R111, R90, RZ ;  /* 0x0000005a6f587224 */ /* 0x000fe200078e02ff */
[----:B------:R-:W-:-:S03]  /*2400*/  ISETP.LT.OR P3, PT, R3, 0x1, !P1 ;  /* 0x000000010300780c */ /* 0x000fc60004f61670 */
[----:B------:R-:W-:-:S05]  /*2410*/  @!P2 IMAD R111, R56, R89, R88 ;  /* 0x00000059386fa224 */ /* 0x000fca00078e0258 */
[----:B------:R1:W-:Y:S03]  /*2420*/  @!P2 STG.E.U8 desc[UR38][R12.64], R111 ;  /* 0x0000006f0c00a986 */ /* 0x0003e6000c101126 */
[----:B------:R-:W-:Y:S05]  /*2430*/  @P4 BRA `(.L_x_37) ;  /* 0x00000000000c4947 */ /* 0x000fea0003800000 */
[----:B------:R-:W1:Y:S02]  /*2440*/  LDG.E.U8 R97, desc[UR38][R102.64+0x1] ;  /* 0x0000012666617981 */ /* 0x000e64000c1e1100 */
[----:B-1----:R-:W-:-:S05]  /*2450*/  PRMT R111, R97, 0x8880, RZ ;  /* 0x00008880616f7816 */ /* 0x002fca00000000ff */
[----:B------:R-:W-:-:S07]  /*2460*/  IMAD R88, R111, R90, RZ ;  /* 0x0000005a6f587224 */ /* 0x000fce00078e02ff */
.L_x_37:
[----:B------:R-:W-:Y:S05]  /*2470*/  BSYNC B1 ;  /* 0x0000000000017941 */ /* 0x000fea0003800000 */
.L_x_36:
[----:B------:R-:W-:Y:S01]  /*2480*/  @!P4 IMAD R57, R57, R89, R88 ;  /* 0x000000593939c224 */ /* 0x000fe200078e0258 */
[----:B------:R-:W-:Y:S04]  /*2490*/  BSSY B1, `(.L_x_38) ;  /* 0x0000006000017945 */ /* 0x000fe80003800000 */
[----:B------:R2:W-:Y:S01]  /*24a0*/  @!P4 STG.E.U8 desc[UR38][R12.64+0x1], R57 ;  /* 0x000001390c00c986 */ /* 0x0005e2000c101126 */
[----:B------:R-:W-:Y:S05]  /*24b0*/  @P3 BRA `(.L_x_39) ;  /* 0x00000000000c3947 */ /* 0x000fea0003800000 */
[----:B------:R-:W2:Y:S02]  /*24c0*/  LDG.E.U8 R97, desc[UR38][R106.64] ;  /* 0x000000266a617981 */ /* 0x000ea4000c1e1100 */
[----:B--2---:R-:W-:-:S05]  /*24d0*/  PRMT R57, R97, 0x8880, RZ ;  /* 0x0000888061397816 */ /* 0x004fca00000000ff */
[----:B------:R-:W-:-:S07]  /*24e0*/  IMAD R88, R57, R90, RZ ;  /* 0x0000005a39587224 */ /* 0x000fce00078e02ff */
.L_x_39:
[----:B------:R-:W-:Y:S05]  /*24f0*/  BSYNC B1 ;  /* 0x0000000000017941 */ /* 0x000fea0003800000 */
.L_x_38:
[C---:B------:R-:W-:Y:S01]  /*2500*/  ISETP.LT.OR P2, PT, R3.reuse, 0x2, !P1 ;  /* 0x000000020300780c */ /* 0x040fe20004f41670 */
[----:B--2---:R-:W-:Y:S01]  /*2510*/  @!P3 IMAD R57, R58, R89, R88 ;  /* 0x000000593a39b224 */ /* 0x004fe200078e0258 */
[----:B------:R-:W-:Y:S01]  /*2520*/  BSSY B1, `(.L_x_40) ;  /* 0x0000008000017945 */ /* 0x000fe20003800000 */
[----:B------:R-:W-:-:S03]  /*2530*/  ISETP.LT.OR P4, PT, R3, 0x9, !P0 ;  /* 0x000000090300780c */ /* 0x000fc60004781670 */
[----:B------:R2:W-:Y:S01]  /*2540*/  @!P3 STG.E.U8 desc[UR38][R4.64], R57 ;  /* 0x000000390400b986 */ /* 0x0005e2000c101126 */
[----:B------:R-:W-:-:S06]  /*2550*/  ISETP.LT.OR P3, PT, R3, 0xa, !P0 ;  /* 0x0000000a0300780c */ /* 0x000fcc0004761670 */
[----:B------:R-:W-:Y:S07]  /*2560*/  @P2 BRA `(.L_x_41) ;  /* 0x00000000000c2947 */ /* 0x000fee0003800000 */
[----:B------:R-:W2:Y:S02]  /*2570*/  LDG.E.U8 R97, desc[UR38][R106.64+0x1] ;  /* 0x000001266a617981 */ /* 0x000ea4000c1e1100 */
[----:B--2---:R-:W-:-:S05]  /*2580*/  PRMT R57, R97, 0x8880, RZ ;  /* 0x0000888061397816 */ /* 0x004fca00000000ff */
[----:B------:R-:W-:-:S07]  /*2590*/  IMAD R88, R57, R90, RZ ;  /* 0x0000005a39587224 */ /* 0x000fce00078e02ff */
.L_x_41:
[----:B------:R-:W-:Y:S05]  /*25a0*/  BSYNC B1 ;  /* 0x0000000000017941 */ /* 0x000fea0003800000 */
.L_x_40:
[----:B------:R-:W-:Y:S01]  /*25b0*/  @!P2 IMAD R59, R59, R89, R88 ;  /* 0x000000593b3ba224 */ /* 0x000fe200078e0258 */
[----:B------:R-:W-:Y:S04]  /*25c0*/  BSSY B1, `(.L_x_42) ;  /* 0x0000006000017945 */ /* 0x000fe80003800000 */
[----:B------:R3:W-:Y:S01]  /*25d0*/  @!P2 STG.E.U8 desc[UR38][R4.64+0x1], R59 ;  /* 0x0000013b0400a986 */ /* 0x0007e2000c101126 */
[----:B------:R-:W-:Y:S05]  /*25e0*/  @P4 BRA `(.L_x_43) ;  /* 0x00000000000c4947 */ /* 0x000fea0003800000 */
[----:B------:R-:W2:Y:S02]  /*25f0*/  LDG.E.U8 R97, desc[UR38][R102.64+0x8] ;  /* 0x0000082666617981 */ /* 0x000ea4000c1e1100 */
[----:B--2---:R-:W-:-:S05]  /*2600*/  PRMT R57, R97, 0x8880, RZ ;  /* 0x0000888061397816 */ /* 0x004fca00000000ff */
[----:B------:R-:W-:-:S07]  /*2610*/  IMAD R88, R57, R90, RZ ;  /* 0x0000005a39587224 */ /* 0x000fce00078e02ff */
.L_x_43:
[----:B------:R-:W-:Y:S05]  /*2620*/  BSYNC B1 ;  /* 0x0000000000017941 */ /* 0x000fea0003800000 */
.L_x_42:
[----:B--2---:R-:W-:Y:S01]  /*2630*/  @!P4 IMAD R57, R60, R89, R88 ;  /* 0x000000593c39c224 */ /* 0x004fe200078e0258 */
[----:B------:R-:W-:Y:S04]  /*2640*/  BSSY B1, `(.L_x_44) ;  /* 0x0000006000017945 */ /* 0x000fe80003800000 */
[----:B------:R2:W-:Y:S01]  /*2650*/  @!P4 STG.E.U8 desc[UR38][R12.64+0x8], R57 ;  /* 0x000008390c00c986 */ /* 0x0005e2000c101126 */
[----:B------:R-:W-:Y:S05]  /*2660*/  @P3 BRA `(.L_x_45) ;  /* 0x00000000000c3947 */ /* 0x000fea0003800000 */
[----:B------:R-:W2:Y:S02]  /*2670*/  LDG.E.U8 R97, desc[UR38][R102.64+0x9] ;  /* 0x0000092666617981 */ /* 0x000ea4000c1e1100 */
[----:B--2---:R-:W-:-:S05]  /*2680*/  PRMT R57, R97, 0x8880, RZ ;  /* 0x0000888061397816 */ /* 0x004fca00000000ff */
[----:B------:R-:W-:-:S07]  /*2690*/  IMAD R88, R57, R90, RZ ;  /* 0x0000005a39587224 */ /* 0x000fce00078e02ff */
.L_x_45:
[----:B------:R-:W-:Y:S05]  /*26a0*/  BSYNC B1 ;  /* 0x0000000000017941 */ /* 0x000fea0003800000 */
.L_x_44:
[----:B------:R-:W-:Y:S01]  /*26b0*/  ISETP.LT.OR P2, PT, R3, 0x9, !P1 ;  /* 0x000000090300780c */ /* 0x000fe20004f41670 */
[----:B------:R-:W-:Y:S01]  /*26c0*/  @!P3 IMAD R61, R61, R89, R88 ;  /* 0x000000593d3db224 */ /* 0x000fe200078e0258 */
        /* <DEDUP_REMOVED lines=8> */
.L_x_47:
[----:B------:R-:W-:Y:S05]  /*2750*/  BSYNC B1 ;  /* 0x0000000000017941 */ /* 0x000fea0003800000 */
.L_x_46:
[----:B--2---:R-:W-:Y:S01]  /*2760*/  @!P2 IMAD R57, R62, R89, R88 ;  /* 0x000000593e39a224 */ /* 0x004fe200078e0258 */
[----:B------:R-:W-:Y:S04]  /*2770*/  BSSY B1, `(.L_x_48) ;  /* 0x0000006000017945 */ /* 0x000fe80003800000 */
[----:B------:R2:W-:Y:S01]  /*2780*/  @!P2 STG.E.U8 desc[UR38][R4.64+0x8], R57 ;  /* 0x000008390400a986 */ /* 0x0005e2000c101126 */
[----:B------:R-:W-:Y:S05]  /*2790*/  @P4 BRA `(.L_x_49) ;  /* 0x00000000000c4947 */ /* 0x000fea0003800000 */
[----:B------:R-:W2:Y:S02]  /*27a0*/  LDG.E.U8 R97, desc[UR38][R106.64+0x9] ;  /* 0x000009266a617981 */ /* 0x000ea4000c1e1100 */
[----:B--2---:R-:W-:-:S05]  /*27b0*/  PRMT R57, R97, 0x8880, RZ ;  /* 0x0000888061397816 */ /* 0x004fca00000000ff */
[----:B------:R-:W-:-:S07]  /*27c0*/  IMAD R88, R57, R90, RZ ;  /* 0x0000005a39587224 */ /* 0x000fce00078e02ff */
.L_x_49:
[----:B------:R-:W-:Y:S05]  /*27d0*/  BSYNC B1 ;  /* 0x0000000000017941 */ /* 0x000fea0003800000 */
.L_x_48:
[----:B------:R-:W-:Y:S01]  /*27e0*/  @!P4 IMAD R63, R63, R89, R88 ;  /* 0x000000593f3fc224 */ /* 0x000fe200078e0258 */
[----:B------:R-:W-:Y:S04]  /*27f0*/  BSSY B1, `(.L_x_50) ;  /* 0x0000006000017945 */ /* 0x000fe80003800000 */
[----:B------:R0:W-:Y:S01]  /*2800*/  @!P4 STG.E.U8 desc[UR38][R4.64+0x9], R63 ;  /* 0x0000093f0400c986 */ /* 0x0001e2000c101126 */
[----:B------:R-:W-:Y:S05]  /*2810*/  @P3 BRA `(.L_x_51) ;  /* 0x00000000000c3947 */ /* 0x000fea0003800000 */
[----:B------:R-:W2:Y:S02]  /*2820*/  LDG.E.U8 R97, desc[UR38][R102.64+0x10] ;  /* 0x0000102666617981 */ /* 0x000ea4000c1e1100 */
[----:B--2---:R-:W-:-:S05]  /*2830*/  PRMT R57, R97, 0x8880, RZ ;  /* 0x0000888061397816 */ /* 0x004fca00000000ff */
[----:B------:R-:W-:-:S07]  /*2840*/  IMAD R88, R57, R90, RZ ;  /* 0x0000005a39587224 */ /* 0x000fce00078e02ff */
.L_x_51:
[----:B------:R-:W-:Y:S05]  /*2850*/  BSYNC B1 ;  /* 0x0000000000017941 */ /* 0x000fea0003800000 */
.L_x_50:
        /* <DEDUP_REMOVED lines=10> */
.L_x_53:
[----:B------:R-:W-:Y:S05]  /*2900*/  BSYNC B1 ;  /* 0x0000000000017941 */ /* 0x000fea0003800000 */
.L_x_52:
[----:B------:R-:W-:Y:S01]  /*2910*/  @!P2 IMAD R65, R65, R89, R88 ;  /* 0x000000594141a224 */ /* 0x000fe200078e0258 */
[----:B------:R-:W-:Y:S04]  /*2920*/  BSSY B1, `(.L_x_54) ;  /* 0x0000006000017945 */ /* 0x000fe80003800000 */
[----:B------:R0:W-:Y:S01]  /*2930*/  @!P2 STG.E.U8 desc[UR38][R12.64+0x11], R65 ;  /* 0x000011410c00a986 */ /* 0x0001e2000c101126 */
[----:B------:R-:W-:Y:S05]  /*2940*/  @P4 BRA `(.L_x_55) ;  /* 0x00000000000c4947 */ /* 0x000fea0003800000 */
[----:B------:R-:W2:Y:S02]  /*2950*/  LDG.E.U8 R97, desc[UR38][R106.64+0x10] ;  /* 0x000010266a617981 */ /* 0x000ea4000c1e1100 */
[----:B--2---:R-:W-:-:S05]  /*2960*/  PRMT R57, R97, 0x8880, RZ ;  /* 0x0000888061397816 */ /* 0x004fca00000000ff */
[----:B------:R-:W-:-:S07]  /*2970*/  IMAD R88, R57, R90, RZ ;  /* 0x0000005a39587224 */ /* 0x000fce00078e02ff */
.L_x_55:
[----:B------:R-:W-:Y:S05]  /*2980*/  BSYNC B1 ;  /* 0x0000000000017941 */ /* 0x000fea0003800000 */
.L_x_54:
[----:B--2---:R-:W-:Y:S01]  /*2990*/  @!P4 IMAD R57, R66, R89, R88 ;  /* 0x000000594239c224 */ /* 0x004fe200078e0258 */
[----:B------:R-:W-:Y:S04]  /*29a0*/  BSSY B1, `(.L_x_56) ;  /* 0x0000006000017945 */ /* 0x000fe80003800000 */
[----:B------:R2:W-:Y:S01]  /*29b0*/  @!P4 STG.E.U8 desc[UR38][R4.64+0x10], R57 ;  /* 0x000010390400c986 */ /* 0x0005e2000c101126 */
[----:B------:R-:W-:Y:S05]  /*29c0*/  @P3 BRA `(.L_x_57) ;  /* 0x00000000000c3947 */ /* 0x000fea0003800000 */
[----:B------:R-:W2:Y:S02]  /*29d0*/  LDG.E.U8 R97, desc[UR38][R106.64+0x11] ;  /* 0x000011266a617981 */ /* 0x000ea4000c1e1100 */
[----:B--2---:R-:W-:-:S05]  /*29e0*/  PRMT R57, R97, 0x8880, RZ ;  /* 0x0000888061397816 */ /* 0x004fca00000000ff */
[----:B------:R-:W-:-:S07]  /*29f0*/  IMAD R88, R57, R90, RZ ;  /* 0x0000005a39587224 */ /* 0x000fce00078e02ff */
.L_x_57:
[----:B------:R-:W-:Y:S05]  /*2a00*/  BSYNC B1 ;  /* 0x0000000000017941 */ /* 0x000fea0003800000 */
.L_x_56:
        /* <DEDUP_REMOVED lines=10> */
.L_x_59:
[----:B------:R-:W-:Y:S05]  /*2ab0*/  BSYNC B1 ;  /* 0x0000000000017941 */ /* 0x000fea0003800000 */
.L_x_58:
[----:B--2---:R-:W-:Y:S01]  /*2ac0*/  @!P2 IMAD R57, R68, R89, R88 ;  /* 0x000000594439a224 */ /* 0x004fe200078e0258 */
[----:B------:R-:W-:Y:S04]  /*2ad0*/  BSSY B1, `(.L_x_60) ;  /* 0x0000006000017945 */ /* 0x000fe80003800000 */
[----:B------:R2:W-:Y:S01]  /*2ae0*/  @!P2 STG.E.U8 desc[UR38][R12.64+0x18], R57 ;  /* 0x000018390c00a986 */ /* 0x0005e2000c101126 */
[----:B------:R-:W-:Y:S05]  /*2af0*/  @P4 BRA `(.L_x_61) ;  /* 0x00000000000c4947 */ /* 0x000fea0003800000 */
[----:B------:R-:W2:Y:S02]  /*2b00*/  LDG.E.U8 R97, desc[UR38][R102.64+0x19] ;  /* 0x0000192666617981 */ /* 0x000ea4000c1e1100 */
[----:B--2---:R-:W-:-:S05]  /*2b10*/  PRMT R57, R97, 0x8880, RZ ;  /* 0x0000888061397816 */ /* 0x004fca00000000ff */
[----:B------:R-:W-:-:S07]  /*2b20*/  IMAD R88, R57, R90, RZ ;  /* 0x0000005a39587224 */ /* 0x000fce00078e02ff */
.L_x_61:
[----:B------:R-:W-:Y:S05]  /*2b30*/  BSYNC B1 ;  /* 0x0000000000017941 */ /* 0x000fea0003800000 */
.L_x_60:
[----:B------:R-:W-:Y:S01]  /*2b40*/  @!P4 IMAD R69, R69, R89, R88 ;  /* 0x000000594545c224 */ /* 0x000fe200078e0258 */
[----:B------:R-:W-:Y:S04]  /*2b50*/  BSSY B1, `(.L_x_62) ;  /* 0x0000006000017945 */ /* 0x000fe80003800000 */
[----:B------:R0:W-:Y:S01]  /*2b60*/  @!P4 STG.E.U8 desc[UR38][R12.64+0x19], R69 ;  /* 0x000019450c00c986 */ /* 0x0001e2000c101126 */
[----:B------:R-:W-:Y:S05]  /*2b70*/  @P3 BRA `(.L_x_63) ;  /* 0x00000000000c3947 */ /* 0x000fea0003800000 */
[----:B------:R-:W2:Y:S02]  /*2b80*/  LDG.E.U8 R97, desc[UR38][R106.64+0x18] ;  /* 0x000018266a617981 */ /* 0x000ea4000c1e1100 */
[----:B--2---:R-:W-:-:S05]  /*2b90*/  PRMT R57, R97, 0x8880, RZ ;  /* 0x0000888061397816 */ /* 0x004fca00000000ff */
[----:B------:R-:W-:-:S07]  /*2ba0*/  IMAD R88, R57, R90, RZ ;  /* 0x0000005a39587224 */ /* 0x000fce00078e02ff */
.L_x_63:
[----:B------:R-:W-:Y:S05]  /*2bb0*/  BSYNC B1 ;  /* 0x0000000000017941 */ /* 0x000fea0003800000 */
.L_x_62:
        /* <DEDUP_REMOVED lines=10> */
.L_x_65:
[----:B------:R-:W-:Y:S05]  /*2c60*/  BSYNC B1 ;  /* 0x0000000000017941 */ /* 0x000fea0003800000 */
.L_x_64:
[----:B------:R-:W-:Y:S01]  /*2c70*/  @!P2 IMAD R71, R71, R89, R88 ;  /* 0x000000594747a224 */ /* 0x000fe200078e0258 */
[----:B------:R-:W-:Y:S04]  /*2c80*/  BSSY B1, `(.L_x_66) ;  /* 0x0000006000017945 */ /* 0x000fe80003800000 */
[----:B------:R0:W-:Y:S01]  /*2c90*/  @!P2 STG.E.U8 desc[UR38][R4.64+0x19], R71 ;  /* 0x000019470400a986 */ /* 0x0001e2000c101126 */
[----:B------:R-:W-:Y:S05]  /*2ca0*/  @P4 BRA `(.L_x_67) ;  /* 0x00000000000c4947 */ /* 0x000fea0003800000 */
[----:B------:R-:W2:Y:S02]  /*2cb0*/  LDG.E.U8 R97, desc[UR38][R102.64+0x20] ;  /* 0x0000202666617981 */ /* 0x000ea4000c1e1100 */
[----:B--2---:R-:W-:-:S05]  /*2cc0*/  PRMT R57, R97, 0x8880, RZ ;  /* 0x0000888061397816 */ /* 0x004fca00000000ff */
[----:B------:R-:W-:-:S07]  /*2cd0*/  IMAD R88, R57, R90, RZ ;  /* 0x0000005a39587224 */ /* 0x000fce00078e02ff */
.L_x_67:
[----:B------:R-:W-:Y:S05]  /*2ce0*/  BSYNC B1 ;  /* 0x0000000000017941 */ /* 0x000fea0003800000 */
.L_x_66:
[----:B--2---:R-:W-:Y:S01]  /*2cf0*/  @!P4 IMAD R57, R72, R89, R88 ;  /* 0x000000594839c224 */ /* 0x004fe200078e0258 */
[----:B------:R-:W-:Y:S04]  /*2d00*/  BSSY B1, `(.L_x_68) ;  /* 0x0000006000017945 */ /* 0x000fe80003800000 */
[----:B------:R2:W-:Y:S01]  /*2d10*/  @!P4 STG.E.U8 desc[UR38][R12.64+0x20], R57 ;  /* 0x000020390c00c986 */ /* 0x0005e2000c101126 */
[----:B------:R-:W-:Y:S05]  /*2d20*/  @P3 BRA `(.L_x_69) ;  /* 0x00000000000c3947 */ /* 0x000fea0003800000 */
[----:B------:R-:W2:Y:S02]  /*2d30*/  LDG.E.U8 R97, desc[UR38][R102.64+0x21] ;  /* 0x0000212666617981 */ /* 0x000ea4000c1e1100 */
[----:B--2---:R-:W-:-:S05]  /*2d40*/  PRMT R57, R97, 0x8880, RZ ;  /* 0x0000888061397816 */ /* 0x004fca00000000ff */
[----:B------:R-:W-:-:S07]  /*2d50*/  IMAD R88, R57, R90, RZ ;  /* 0x0000005a39587224 */ /* 0x000fce00078e02ff */
.L_x_69:
[----:B------:R-:W-:Y:S05]  /*2d60*/  BSYNC B1 ;  /* 0x0000000000017941 */ /* 0x000fea0003800000 */
.L_x_68:
        /* <DEDUP_REMOVED lines=10> */
.L_x_71:
[----:B------:R-:W-:Y:S05]  /*2e10*/  BSYNC B1 ;  /* 0x0000000000017941 */ /* 0x000fea0003800000 */
.L_x_70:
[----:B--2---:R-:W-:Y:S01]  /*2e20*/  @!P2 IMAD R57, R74, R89, R88 ;  /* 0x000000594a39a224 */ /* 0x004fe200078e0258 */
[----:B------:R-:W-:Y:S04]  /*2e30*/  BSSY B1, `(.L_x_72) ;  /* 0x0000006000017945 */ /* 0x000fe80003800000 */
[----:B------:R2:W-:Y:S01]  /*2e40*/  @!P2 STG.E.U8 desc[UR38][R4.64+0x20], R57 ;  /* 0x000020390400a986 */ /* 0x0005e2000c101126 */
[----:B------:R-:W-:Y:S05]  /*2e50*/  @P4 BRA `(.L_x_73) ;  /* 0x00000000000c4947 */ /* 0x000fea0003800000 */
[----:B------:R-:W2:Y:S02]  /*2e60*/  LDG.E.U8 R97, desc[UR38][R106.64+0x21] ;  /* 0x000021266a617981 */ /* 0x000ea4000c1e1100 */
[----:B--2---:R-:W-:-:S05]  /*2e70*/  PRMT R57, R97, 0x8880, RZ ;  /* 0x0000888061397816 */ /* 0x004fca00000000ff */
[----:B------:R-:W-:-:S07]  /*2e80*/  IMAD R88, R57, R90, RZ ;  /* 0x0000005a39587224 */ /* 0x000fce00078e02ff */
.L_x_73:
[----:B------:R-:W-:Y:S05]  /*2e90*/  BSYNC B1 ;  /* 0x0000000000017941 */ /* 0x000fea0003800000 */
.L_x_72:
[----:B------:R-:W-:Y:S01]  /*2ea0*/  @!P4 IMAD R75, R75, R89, R88 ;  /* 0x000000594b4bc224 */ /* 0x000fe200078e0258 */
[----:B------:R-:W-:Y:S04]  /*2eb0*/  BSSY B1, `(.L_x_74) ;  /* 0x0000006000017945 */ /* 0x000fe80003800000 */
[----:B------:R0:W-:Y:S01]  /*2ec0*/  @!P4 STG.E.U8 desc[UR38][R4.64+0x21], R75 ;  /* 0x0000214b0400c986 */ /* 0x0001e2000c101126 */
[----:B------:R-:W-:Y:S05]  /*2ed0*/  @P3 BRA `(.L_x_75) ;  /* 0x00000000000c3947 */ /* 0x000fea0003800000 */
[----:B------:R-:W2:Y:S02]  /*2ee0*/  LDG.E.U8 R97, desc[UR38][R102.64+0x28] ;  /* 0x0000282666617981 */ /* 0x000ea4000c1e1100 */
[----:B--2---:R-:W-:-:S05]  /*2ef0*/  PRMT R57, R97, 0x8880, RZ ;  /* 0x0000888061397816 */ /* 0x004fca00000000ff */
[----:B------:R-:W-:-:S07]  /*2f00*/  IMAD R88, R57, R90, RZ ;  /* 0x0000005a39587224 */ /* 0x000fce00078e02ff */
.L_x_75:
[----:B------:R-:W-:Y:S05]  /*2f10*/  BSYNC B1 ;  /* 0x0000000000017941 */ /* 0x000fea0003800000 */
.L_x_74:
        /* <DEDUP_REMOVED lines=10> */
.L_x_77:
[----:B------:R-:W-:Y:S05]  /*2fc0*/  BSYNC B1 ;  /* 0x0000000000017941 */ /* 0x000fea0003800000 */
.L_x_76:
[----:B------:R-:W-:Y:S01]  /*2fd0*/  @!P2 IMAD R77, R77, R89, R88 ;  /* 0x000000594d4da224 */ /* 0x000fe200078e0258 */
[----:B------:R-:W-:Y:S04]  /*2fe0*/  BSSY B1, `(.L_x_78) ;  /* 0x0000006000017945 */ /* 0x000fe80003800000 */
[----:B------:R0:W-:Y:S01]  /*2ff0*/  @!P2 STG.E.U8 desc[UR38][R12.64+0x29], R77 ;  /* 0x0000294d0c00a986 */ /* 0x0001e2000c101126 */
[----:B------:R-:W-:Y:S05]  /*3000*/  @P4 BRA `(.L_x_79) ;  /* 0x00000000000c4947 */ /* 0x000fea0003800000 */
[----:B------:R-:W2:Y:S02]  /*3010*/  LDG.E.U8 R97, desc[UR38][R106.64+0x28] ;  /* 0x000028266a617981 */ /* 0x000ea4000c1e1100 */
[----:B--2---:R-:W-:-:S05]  /*3020*/  PRMT R57, R97, 0x8880, RZ ;  /* 0x0000888061397816 */ /* 0x004fca00000000ff */
[----:B------:R-:W-:-:S07]  /*3030*/  IMAD R88, R57, R90, RZ ;  /* 0x0000005a39587224 */ /* 0x000fce00078e02ff */
.L_x_79:
[----:B------:R-:W-:Y:S05]  /*3040*/  BSYNC B1 ;  /* 0x0000000000017941 */ /* 0x000fea0003800000 */
.L_x_78:
[----:B--2---:R-:W-:Y:S01]  /*3050*/  @!P4 IMAD R57, R78, R89, R88 ;  /* 0x000000594e39c224 */ /* 0x004fe200078e0258 */
[----:B------:R-:W-:Y:S04]  /*3060*/  BSSY B1, `(.L_x_80) ;  /* 0x0000006000017945 */ /* 0x000fe80003800000 */
[----:B------:R2:W-:Y:S01]  /*3070*/  @!P4 STG.E.U8 desc[UR38][R4.64+0x28], R57 ;  /* 0x000028390400c986 */ /* 0x0005e2000c101126 */
[----:B------:R-:W-:Y:S05]  /*3080*/  @P3 BRA `(.L_x_81) ;  /* 0x00000000000c3947 */ /* 0x000fea0003800000 */
[----:B------:R-:W2:Y:S02]  /*3090*/  LDG.E.U8 R97, desc[UR38][R106.64+0x29] ;  /* 0x000029266a617981 */ /* 0x000ea4000c1e1100 */
[----:B--2---:R-:W-:-:S05]  /*30a0*/  PRMT R57, R97, 0x8880, RZ ;  /* 0x0000888061397816 */ /* 0x004fca00000000ff */
[----:B------:R-:W-:-:S07]  /*30b0*/  IMAD R88, R57, R90, RZ ;  /* 0x0000005a39587224 */ /* 0x000fce00078e02ff */
.L_x_81:
[----:B------:R-:W-:Y:S05]  /*30c0*/  BSYNC B1 ;  /* 0x0000000000017941 */ /* 0x000fea0003800000 */
.L_x_80:
        /* <DEDUP_REMOVED lines=10> */
.L_x_83:
[----:B------:R-:W-:Y:S05]  /*3170*/  BSYNC B1 ;  /* 0x0000000000017941 */ /* 0x000fea0003800000 */
.L_x_82:
[----:B--2---:R-:W-:Y:S01]  /*3180*/  @!P2 IMAD R57, R80, R89, R88 ;  /* 0x000000595039a224 */ /* 0x004fe200078e0258 */
[----:B------:R-:W-:Y:S04]  /*3190*/  BSSY B1, `(.L_x_84) ;  /* 0x0000006000017945 */ /* 0x000fe80003800000 */
[----:B------:R2:W-:Y:S01]  /*31a0*/  @!P2 STG.E.U8 desc[UR38][R12.64+0x30], R57 ;  /* 0x000030390c00a986 */ /* 0x0005e2000c101126 */
[----:B------:R-:W-:Y:S05]  /*31b0*/  @P4 BRA `(.L_x_85) ;  /* 0x00000000000c4947 */ /* 0x000fea0003800000 */
[----:B------:R-:W2:Y:S02]  /*31c0*/  LDG.E.U8 R97, desc[UR38][R102.64+0x31] ;  /* 0x0000312666617981 */ /* 0x000ea4000c1e1100 */
[----:B--2---:R-:W-:-:S05]  /*31d0*/  PRMT R57, R97, 0x8880, RZ ;  /* 0x0000888061397816 */ /* 0x004fca00000000ff */
[----:B------:R-:W-:-:S07]  /*31e0*/  IMAD R88, R57, R90, RZ ;  /* 0x0000005a39587224 */ /* 0x000fce00078e02ff */
.L_x_85:
[----:B------:R-:W-:Y:S05]  /*31f0*/  BSYNC B1 ;  /* 0x0000000000017941 */ /* 0x000fea0003800000 */
.L_x_84:
[----:B------:R-:W-:Y:S01]  /*3200*/  @!P4 IMAD R81, R81, R89, R88 ;  /* 0x000000595151c224 */ /* 0x000fe200078e0258 */
[----:B------:R-:W-:Y:S04]  /*3210*/  BSSY B1, `(.L_x_86) ;  /* 0x0000006000017945 */ /* 0x000fe80003800000 */
[----:B------:R0:W-:Y:S01]  /*3220*/  @!P4 STG.E.U8 desc[UR38][R12.64+0x31], R81 ;  /* 0x000031510c00c986 */ /* 0x0001e2000c101126 */
[----:B------:R-:W-:Y:S05]  /*3230*/  @P3 BRA `(.L_x_87) ;  /* 0x00000000000c3947 */ /* 0x000fea0003800000 */
[----:B------:R-:W2:Y:S02]  /*3240*/  LDG.E.U8 R97, desc[UR38][R106.64+0x30] ;  /* 0x000030266a617981 */ /* 0x000ea4000c1e1100 */
[----:B--2---:R-:W-:-:S05]  /*3250*/  PRMT R57, R97, 0x8880, RZ ;  /* 0x0000888061397816 */ /* 0x004fca00000000ff */
[----:B------:R-:W-:-:S07]  /*3260*/  IMAD R88, R57, R90, RZ ;  /* 0x0000005a39587224 */ /* 0x000fce00078e02ff */
.L_x_87:
[----:B------:R-:W-:Y:S05]  /*3270*/  BSYNC B1 ;  /* 0x0000000000017941 */ /* 0x000fea0003800000 */
.L_x_86:
[----:B------:R-:W-:Y:S01]  /*3280*/  ISETP.LT.OR P4, PT, R3, 0x32, !P1 ;  /* 0x000000320300780c */ /* 0x000fe20004f81670 */
[----:B--2---:R-:W-:Y:S01]  /*3290*/  @!P3 IMAD R57, R82, R89, R88 ;  /* 0x000000595239b224 */ /* 0x004fe200078e0258 */
[----:B------:R-:W-:Y:S01]  /*32a0*/  BSSY B1, `(.L_x_88) ;  /* 0x0000008000017945 */ /* 0x000fe20003800000 */
[----:B---3--:R-:W-:-:S03]  /*32b0*/  IADD3 R59, P2, R10, 0x80, RZ ;  /* 0x000000800a3b7810 */ /* 0x008fc60007f5e0ff */
[----:B------:R2:W-:Y:S01]  /*32c0*/  @!P3 STG.E.U8 desc[UR38][R4.64+0x30], R57 ;  /* 0x000030390400b986 */ /* 0x0005e2000c101126 */
[----:B------:R-:W-:-:S06]  /*32d0*/  ISETP.LT.OR P3, PT, R3, 0x39, !P0 ;  /* 0x000000390300780c */ /* 0x000fcc0004761670 */
[----:B------:R-:W-:Y:S07]  /*32e0*/  @P4 BRA `(.L_x_89) ;  /* 0x00000000000c4947 */ /* 0x000fee0003800000 */
[----:B------:R-:W2:Y:S02]  /*32f0*/  LDG.E.U8 R97, desc[UR38][R106.64+0x31] ;  /* 0x000031266a617981 */ /* 0x000ea4000c1e1100 */
[----:B--2---:R-:W-:-:S05]  /*3300*/  PRMT R57, R97, 0x8880, RZ ;  /* 0x0000888061397816 */ /* 0x004fca00000000ff */
[----:B------:R-:W-:-:S07]  /*3310*/  IMAD R88, R57, R90, RZ ;  /* 0x0000005a39587224 */ /* 0x000fce00078e02ff */
.L_x_89:
[----:B------:R-:W-:Y:S05]  /*3320*/  BSYNC B1 ;  /* 0x0000000000017941 */ /* 0x000fea0003800000 */
.L_x_88:
[----:B------:R-:W-:Y:S01]  /*3330*/  @!P4 IMAD R83, R83, R89, R88 ;  /* 0x000000595353c224 */ /* 0x000fe200078e0258 */
[----:B------:R-:W-:Y:S04]  /*3340*/  BSSY B1, `(.L_x_90) ;  /* 0x0000006000017945 */ /* 0x000fe80003800000 */
[----:B------:R3:W-:Y:S01]  /*3350*/  @!P4 STG.E.U8 desc[UR38][R4.64+0x31], R83 ;  /* 0x000031530400c986 */ /* 0x0007e2000c101126 */
[----:B------:R-:W-:Y:S05]  /*3360*/  @P3 BRA `(.L_x_91) ;  /* 0x00000000000c3947 */ /* 0x000fea0003800000 */
[----:B------:R-:W2:Y:S02]  /*3370*/  LDG.E.U8 R97, desc[UR38][R102.64+0x38] ;  /* 0x0000382666617981 */ /* 0x000ea4000c1e1100 */
[----:B--2---:R-:W-:-:S05]  /*3380*/  PRMT R57, R97, 0x8880, RZ ;  /* 0x0000888061397816 */ /* 0x004fca00000000ff */
[----:B------:R-:W-:-:S07]  /*3390*/  IMAD R88, R57, R90, RZ ;  /* 0x0000005a39587224 */ /* 0x000fce00078e02ff */
.L_x_91:
[----:B------:R-:W-:Y:S05]  /*33a0*/  BSYNC B1 ;  /* 0x0000000000017941 */ /* 0x000fea0003800000 */
.L_x_90:
[----:B------:R-:W-:Y:S01]  /*33b0*/  ISETP.LT.OR P0, PT, R3, 0x3a, !P0 ;  /* 0x0000003a0300780c */ /* 0x000fe20004701670 */
[----:B--2---:R-:W-:Y:S01]  /*33c0*/  @!P3 IMAD R57, R84, R89, R88 ;  /* 0x000000595439b224 */ /* 0x004fe200078e0258 */
[----:B------:R-:W-:Y:S01]  /*33d0*/  BSSY B1, `(.L_x_92) ;  /* 0x0000009000017945 */ /* 0x000fe20003800000 */
[----:B------:R-:W-:-:S03]  /*33e0*/  IMAD.WIDE.U32 R104, R59, R20, R104 ;  /* 0x000000143b687225 */ /* 0x000fc600078e0068 */
[----:B------:R2:W-:Y:S01]  /*33f0*/  @!P3 STG.E.U8 desc[UR38][R12.64+0x38], R57 ;  /* 0x000038390c00b986 */ /* 0x0005e2000c101126 */
[----:B----4-:R-:W-:Y:S01]  /*3400*/  IMAD.X R61, RZ, RZ, R11, P2 ;  /* 0x000000ffff3d7224 */ /* 0x010fe200010e060b */
[----:B------:R-:W-:-:S05]  /*3410*/  IADD3 R100, P4, P3, R100, R14, R104 ;  /* 0x0000000e64647210 */ /* 0x000fca0007b9e068 */
[----:B------:R-:W-:Y:S08]  /*3420*/  @P0 BRA `(.L_x_93) ;  /* 0x00000000000c0947 */ /* 0x000ff00003800000 */
[----:B------:R-:W4:Y:S02]  /*3430*/  LDG.E.U8 R97, desc[UR38][R102.64+0x39] ;  /* 0x0000392666617981 */ /* 0x000f24000c1e1100 */
[----:B----4-:R-:W-:-:S05]  /*3440*/  PRMT R11, R97, 0x8880, RZ ;  /* 0x00008880610b7816 */ /* 0x010fca00000000ff */
[----:B------:R-:W-:-:S07]  /*3450*/  IMAD R88, R11, R90, RZ ;  /* 0x0000005a0b587224 */ /* 0x000fce00078e02ff */
.L_x_93:
[----:B------:R-:W-:Y:S05]  /*3460*/  BSYNC B1 ;  /* 0x0000000000017941 */ /* 0x000fea0003800000 */
.L_x_92:
[----:B------:R-:W-:Y:S01]  /*3470*/  @!P0 IMAD R85, R85, R89, R88 ;  /* 0x0000005955558224 */ /* 0x000fe200078e0258 */
[----:B------:R-:W-:Y:S01]  /*3480*/  ISETP.LT.OR P2, PT, R3, 0x39, !P1 ;  /* 0x000000390300780c */ /* 0x000fe20004f41670 */
[----:B------:R-:W-:Y:S01]  /*3490*/  IMAD R10, R61, R20, RZ ;  /* 0x000000143d0a7224 */ /* 0x000fe200078e02ff */
[----:B------:R-:W-:Y:S01]  /*34a0*/  BSSY B1, `(.L_x_94) ;  /* 0x0000008000017945 */ /* 0x000fe20003800000 */
[----:B------:R-:W-:Y:S01]  /*34b0*/  ISETP.LT.OR P1, PT, R3, 0x3a, !P1 ;  /* 0x0000003a0300780c */ /* 0x000fe20004f21670 */
[----:B------:R4:W-:Y:S01]  /*34c0*/  @!P0 STG.E.U8 desc[UR38][R12.64+0x39], R85 ;  /* 0x000039550c008986 */ /* 0x0009e2000c101126 */
[----:B--2---:R-:W-:-:S08]  /*34d0*/  IMAD R57, R59, R21, R10 ;  /* 0x000000153b397224 */ /* 0x004fd000078e020a */
[----:B------:R-:W-:Y:S05]  /*34e0*/  @P2 BRA `(.L_x_95) ;  /* 0x00000000000c2947 */ /* 0x000fea0003800000 */
[----:B------:R-:W2:Y:S02]  /*34f0*/  LDG.E.U8 R97, desc[UR38][R106.64+0x38] ;  /* 0x000038266a617981 */ /* 0x000ea4000c1e1100 */
[----:B--2---:R-:W-:-:S05]  /*3500*/  PRMT R11, R97, 0x8880, RZ ;  /* 0x00008880610b7816 */ /* 0x004fca00000000ff */
[----:B------:R-:W-:-:S07]  /*3510*/  IMAD R88, R11, R90, RZ ;  /* 0x0000005a0b587224 */ /* 0x000fce00078e02ff */
.L_x_95:
[----:B------:R-:W-:Y:S05]  /*3520*/  BSYNC B1 ;  /* 0x0000000000017941 */ /* 0x000fea0003800000 */
.L_x_94:
[----:B------:R-:W-:Y:S01]  /*3530*/  @!P2 IMAD R11, R86, R89, R88 ;  /* 0x00000059560ba224 */ /* 0x000fe200078e0258 */
[----:B------:R-:W-:Y:S01]  /*3540*/  BSSY B1, `(.L_x_96) ;  /* 0x0000008000017945 */ /* 0x000fe20003800000 */
[----:B------:R-:W-:Y:S02]  /*3550*/  IMAD.IADD R104, R57, 0x1, R105 ;  /* 0x0000000139687824 */ /* 0x000fe400078e0269 */
[----:B------:R-:W-:Y:S01]  /*3560*/  IMAD.WIDE.U32 R20, R59, R20, R98 ;  /* 0x000000143b147225 */ /* 0x000fe200078e0062 */
[----:B------:R2:W-:Y:S01]  /*3570*/  @!P2 STG.E.U8 desc[UR38][R4.64+0x38], R11 ;  /* 0x0000380b0400a986 */ /* 0x0005e2000c101126 */
[----:B------:R-:W-:Y:S05]  /*3580*/  @P1 BRA `(.L_x_97) ;  /* 0x00000000000c1947 */ /* 0x000fea0003800000 */
[----:B------:R-:W2:Y:S02]  /*3590*/  LDG.E.U8 R97, desc[UR38][R106.64+0x39] ;  /* 0x000039266a617981 */ /* 0x000ea4000c1e1100 */
[----:B--2---:R-:W-:-:S05]  /*35a0*/  PRMT R11, R97, 0x8880, RZ ;  /* 0x00008880610b7816 */ /* 0x004fca00000000ff */
[----:B------:R-:W-:-:S07]  /*35b0*/  IMAD R88, R11, R90, RZ ;  /* 0x0000005a0b587224 */ /* 0x000fce00078e02ff */
.L_x_97:
[----:B------:R-:W-:Y:S05]  /*35c0*/  BSYNC B1 ;  /* 0x0000000000017941 */ /* 0x000fea0003800000 */
.L_x_96:
[----:B------:R-:W-:Y:S01]  /*35d0*/  @!P1 IMAD R87, R87, R89, R88 ;  /* 0x0000005957579224 */ /* 0x000fe200078e0258 */
[----:B------:R-:W-:Y:S01]  /*35e0*/  IADD3.X R101, R99, R15, R104, P4, P3 ;  /* 0x0000000f63657210 */ /* 0x000fe200027e6468 */
[----:B------:R-:W-:Y:S01]  /*35f0*/  BSSY B1, `(.L_x_98) ;  /* 0x000000d000017945 */ /* 0x000fe20003800000 */
[----:B------:R-:W-:Y:S02]  /*3600*/  ISETP.GE.AND P3, PT, R108, 0x81, PT ;  /* 0x000000816c00780c */ /* 0x000fe40003f66270 */
[----:B------:R0:W-:Y:S01]  /*3610*/  @!P1 STG.E.U8 desc[UR38][R4.64+0x39], R87 ;  /* 0x0000395704009986 */ /* 0x0001e2000c101126 */
[----:B------:R-:W-:Y:S02]  /*3620*/  IADD3 R14, P2, R20, R14, RZ ;  /* 0x0000000e140e7210 */ /* 0x000fe40007f5e0ff */
[----:B------:R-:W-:Y:S02]  /*3630*/  ISETP.LT.OR P1, PT, R3, 0x1, !P3 ;  /* 0x000000010300780c */ /* 0x000fe40005f21670 */
[----:B------:R-:W-:-:S02]  /*3640*/  ISETP.GE.AND P0, PT, R108, 0x89, PT ;  /* 0x000000896c00780c */ /* 0x000fc40003f06270 */
[----:B------:R-:W-:Y:S02]  /*3650*/  IADD3.X R15, R15, R21, R57, P2, !PT ;  /* 0x000000150f0f7210 */ /* 0x000fe400017fe439 */
[C---:B------:R-:W-:Y:S02]  /*3660*/  ISETP.LT.OR P2, PT, R3.reuse, 0x2, !P3 ;  /* 0x000000020300780c */ /* 0x040fe40005f41670 */
[----:B------:R-:W-:-:S05]  /*3670*/  ISETP.LT.OR P4, PT, R3, 0x1, !P0 ;  /* 0x000000010300780c */ /* 0x000fca0004781670 */
[----:B0-----:R-:W-:Y:S08]  /*3680*/  @P1 BRA `(.L_x_99) ;  /* 0x00000000000c1947 */ /* 0x001ff00003800000 */
[----:B------:R-:W2:Y:S02]  /*3690*/  LDG.E.U8 R97, desc[UR38][R14.64] ;  /* 0x000000260e617981 */ /* 0x000ea4000c1e1100 */
[----:B--23--:R-:W-:-:S05]  /*36a0*/  PRMT R5, R97, 0x8880, RZ ;  /* 0x0000888061057816 */ /* 0x00cfca00000000ff */
[----:B------:R-:W-:-:S07]  /*36b0*/  IMAD R88, R5, R90, RZ ;  /* 0x0000005a05587224 */ /* 0x000fce00078e02ff */
.L_x_99:
[----:B------:R-:W-:Y:S05]  /*36c0*/  BSYNC B1 ;  /* 0x0000000000017941 */ /* 0x000fea0003800000 */
.L_x_98:
[----:B--23--:R-:W-:Y:S01]  /*36d0*/  @!P1 IMAD R5, R24, R89, R88 ;  /* 0x0000005918059224 */ /* 0x00cfe200078e0258 */
[----:B------:R-:W-:Y:S04]  /*36e0*/  BSSY B1, `(.L_x_100) ;  /* 0x0000006000017945 */ /* 0x000fe80003800000 */
[----:B------:R0:W-:Y:S01]  /*36f0*/  @!P1 STG.E.U8 desc[UR38][R6.64], R5 ;  /* 0x0000000506009986 */ /* 0x0001e2000c101126 */
[----:B------:R-:W-:Y:S05]  /*3700*/  @P2 BRA `(.L_x_101) ;  /* 0x00000000000c2947 */ /* 0x000fea0003800000 */
[----:B------:R-:W0:Y:S02]  /*3710*/  LDG.E.U8 R97, desc[UR38][R14.64+0x1] ;  /* 0x000001260e617981 */ /* 0x000e24000c1e1100 */
[----:B0-----:R-:W-:-:S05]  /*3720*/  PRMT R5, R97, 0x8880, RZ ;  /* 0x0000888061057816 */ /* 0x001fca00000000ff */
[----:B------:R-:W-:-:S07]  /*3730*/  IMAD R88, R5, R90, RZ ;  /* 0x0000005a05587224 */ /* 0x000fce00078e02ff */
.L_x_101:
[----:B------:R-:W-:Y:S05]  /*3740*/  BSYNC B1 ;  /* 0x0000000000017941 */ /* 0x000fea0003800000 */
.L_x_100:
[----:B------:R-:W-:Y:S01]  /*3750*/  @!P2 IMAD R25, R25, R89, R88 ;  /* 0x000000591919a224 */ /* 0x000fe200078e0258 */
[----:B------:R-:W-:Y:S04]  /*3760*/  BSSY B1, `(.L_x_102) ;  /* 0x0000006000017945 */ /* 0x000fe80003800000 */
[----:B------:R2:W-:Y:S01]  /*3770*/  @!P2 STG.E.U8 desc[UR38][R6.64+0x1], R25 ;  /* 0x000001190600a986 */ /* 0x0005e2000c101126 */
[----:B------:R-:W-:Y:S05]  /*3780*/  @P4 BRA `(.L_x_103) ;  /* 0x00000000000c4947 */ /* 0x000fea0003800000 */
[----:B------:R-:W0:Y:S02]  /*3790*/  LDG.E.U8 R97, desc[UR38][R100.64] ;  /* 0x0000002664617981 */ /* 0x000e24000c1e1100 */
[----:B0-----:R-:W-:-:S05]  /*37a0*/  PRMT R5, R97, 0x8880, RZ ;  /* 0x0000888061057816 */ /* 0x001fca00000000ff */
[----:B------:R-:W-:-:S07]  /*37b0*/  IMAD R88, R5, R90, RZ ;  /* 0x0000005a05587224 */ /* 0x000fce00078e02ff */
.L_x_103:
[----:B------:R-:W-:Y:S05]  /*37c0*/  BSYNC B1 ;  /* 0x0000000000017941 */ /* 0x000fea0003800000 */
.L_x_102:
[C---:B------:R-:W-:Y:S01]  /*37d0*/  ISETP.LT.OR P1, PT, R3.reuse, 0x2, !P0 ;  /* 0x000000020300780c */ /* 0x040fe20004721670 */
[----:B0-----:R-:W-:Y:S01]  /*37e0*/  @!P4 IMAD R5, R26, R89, R88 ;  /* 0x000000591a05c224 */ /* 0x001fe200078e0258 */
[----:B------:R-:W-:Y:S01]  /*37f0*/  BSSY B1, `(.L_x_104) ;  /* 0x0000008000017945 */ /* 0x000fe20003800000 */
[----:B------:R-:W-:-:S03]  /*3800*/  ISETP.LT.OR P2, PT, R3, 0x9, !P3 ;  /* 0x000000090300780c */ /* 0x000fc60005f41670 */
[----:B------:R0:W-:Y:S01]  /*3810*/  @!P4 STG.E.U8 desc[UR38][R8.64], R5 ;  /* 0x000000050800c986 */ /* 0x0001e2000c101126 */
[----:B------:R-:W-:-:S06]  /*3820*/  ISETP.LT.OR P4, PT, R3, 0xa, !P3 ;  /* 0x0000000a0300780c */ /* 0x000fcc0005f81670 */
[----:B------:R-:W-:Y:S07]  /*3830*/  @P1 BRA `(.L_x_105) ;  /* 0x00000000000c1947 */ /* 0x000fee0003800000 */
[----:B------:R-:W0:Y:S02]  /*3840*/  LDG.E.U8 R97, desc[UR38][R100.64+0x1] ;  /* 0x0000012664617981 */ /* 0x000e24000c1e1100 */
[----:B0-----:R-:W-:-:S05]  /*3850*/  PRMT R5, R97, 0x8880, RZ ;  /* 0x0000888061057816 */ /* 0x001fca00000000ff */
[----:B------:R-:W-:-:S07]  /*3860*/  IMAD R88, R5, R90, RZ ;  /* 0x0000005a05587224 */ /* 0x000fce00078e02ff */
.L_x_105:
[----:B------:R-:W-:Y:S05]  /*3870*/  BSYNC B1 ;  /* 0x0000000000017941 */ /* 0x000fea0003800000 */
.L_x_104:
[----:B------:R-:W-:Y:S01]  /*3880*/  @!P1 IMAD R27, R27, R89, R88 ;  /* 0x000000591b1b9224 */ /* 0x000fe200078e0258 */
[----:B------:R-:W-:Y:S04]  /*3890*/  BSSY B1, `(.L_x_106) ;  /* 0x0000006000017945 */ /* 0x000fe80003800000 */
[----:B------:R3:W-:Y:S01]  /*38a0*/  @!P1 STG.E.U8 desc[UR38][R8.64+0x1], R27 ;  /* 0x0000011b08009986 */ /* 0x0007e2000c101126 */
[----:B------:R-:W-:Y:S05]  /*38b0*/  @P2 BRA `(.L_x_107) ;  /* 0x00000000000c2947 */ /* 0x000fea0003800000 */
[----:B------:R-:W0:Y:S02]  /*38c0*/  LDG.E.U8 R97, desc[UR38][R14.64+0x8] ;  /* 0x000008260e617981 */ /* 0x000e24000c1e1100 */
[----:B0-----:R-:W-:-:S05]  /*38d0*/  PRMT R5, R97, 0x8880, RZ ;  /* 0x0000888061057816 */ /* 0x001fca00000000ff */
[----:B------:R-:W-:-:S07]  /*38e0*/  IMAD R88, R5, R90, RZ ;  /* 0x0000005a05587224 */ /* 0x000fce00078e02ff */
.L_x_107:
[----:B------:R-:W-:Y:S05]  /*38f0*/  BSYNC B1 ;  /* 0x0000000000017941 */ /* 0x000fea0003800000 */
.L_x_106:
[----:B0-----:R-:W-:Y:S01]  /*3900*/  @!P2 IMAD R5, R28, R89, R88 ;  /* 0x000000591c05a224 */ /* 0x001fe200078e0258 */
[----:B------:R-:W-:Y:S04]  /*3910*/  BSSY B1, `(.L_x_108) ;  /* 0x0000006000017945 */ /* 0x000fe80003800000 */
[----:B------:R0:W-:Y:S01]  /*3920*/  @!P2 STG.E.U8 desc[UR38][R6.64+0x8], R5 ;  /* 0x000008050600a986 */ /* 0x0001e2000c101126 */
[----:B------:R-:W-:Y:S05]  /*3930*/  @P4 BRA `(.L_x_109) ;  /* 0x00000000000c4947 */ /* 0x000fea0003800000 */
[----:B------:R-:W0:Y:S02]  /*3940*/  LDG.E.U8 R97, desc[UR38][R14.64+0x9] ;  /* 0x000009260e617981 */ /* 0x000e24000c1e1100 */
[----:B0-----:R-:W-:-:S05]  /*3950*/  PRMT R5, R97, 0x8880, RZ ;  /* 0x0000888061057816 */ /* 0x001fca00000000ff */
[----:B------:R-:W-:-:S07]  /*3960*/  IMAD R88, R5, R90, RZ ;  /* 0x0000005a05587224 */ /* 0x000fce00078e02ff */
.L_x_109:
[----:B------:R-:W-:Y:S05]  /*3970*/  BSYNC B1 ;  /* 0x0000000000017941 */ /* 0x000fea0003800000 */
.L_x_108:
[----:B------:R-:W-:Y:S01]  /*3980*/  ISETP.LT.OR P1, PT, R3, 0x9, !P0 ;  /* 0x000000090300780c */ /* 0x000fe20004721670 */
[----:B------:R-:W-:Y:S01]  /*3990*/  @!P4 IMAD R29, R29, R89, R88 ;  /* 0x000000591d1dc224 */ /* 0x000fe200078e0258 */
        /* <DEDUP_REMOVED lines=8> */
.L_x_111:
[----:B------:R-:W-:Y:S05]  /*3a20*/  BSYNC B1 ;  /* 0x0000000000017941 */ /* 0x000fea0003800000 */
.L_x_110:
[----:B0-----:R-:W-:Y:S01]  /*3a30*/  @!P1 IMAD R5, R30, R89, R88 ;  /* 0x000000591e059224 */ /* 0x001fe200078e0258 */
[----:B------:R-:W-:Y:S04]  /*3a40*/  BSSY B1, `(.L_x_112) ;  /* 0x0000006000017945 */ /* 0x000fe80003800000 */
[----:B------:R0:W-:Y:S01]  /*3a50*/  @!P1 STG.E.U8 desc[UR38][R8.64+0x8], R5 ;  /* 0x0000080508009986 */ /* 0x0001e2000c101126 */
[----:B------:R-:W-:Y:S05]  /*3a60*/  @P2 BRA `(.L_x_113) ;  /* 0x00000000000c2947 */ /* 0x000fea0003800000 */
[----:B------:R-:W0:Y:S02]  /*3a70*/  LDG.E.U8 R97, desc[UR38][R100.64+0x9] ;  /* 0x0000092664617981 */ /* 0x000e24000c1e1100 */
[----:B0-----:R-:W-:-:S05]  /*3a80*/  PRMT R5, R97, 0x8880, RZ ;  /* 0x0000888061057816 */ /* 0x001fca00000000ff */
[----:B------:R-:W-:-:S07]  /*3a90*/  IMAD R88, R5, R90, RZ ;  /* 0x0000005a05587224 */ /* 0x000fce00078e02ff */
.L_x_113:
[----:B------:R-:W-:Y:S05]  /*3aa0*/  BSYNC B1 ;  /* 0x0000000000017941 */ /* 0x000fea0003800000 */
.L_x_112:
[----:B------:R-:W-:Y:S01]  /*3ab0*/  @!P2 IMAD R31, R31, R89, R88 ;  /* 0x000000591f1fa224 */ /* 0x000fe200078e0258 */
[----:B------:R-:W-:Y:S04]  /*3ac0*/  BSSY B1, `(.L_x_114) ;  /* 0x0000006000017945 */ /* 0x000fe80003800000 */
[----:B------:R0:W-:Y:S01]  /*3ad0*/  @!P2 STG.E.U8 desc[UR38][R8.64+0x9], R31 ;  /* 0x0000091f0800a986 */ /* 0x0001e2000c101126 */
[----:B------:R-:W-:Y:S05]  /*3ae0*/  @P4 BRA `(.L_x_115) ;  /* 0x00000000000c4947 */ /* 0x000fea0003800000 */
[----:B------:R-:W0:Y:S02]  /*3af0*/  LDG.E.U8 R97, desc[UR38][R14.64+0x10] ;  /* 0x000010260e617981 */ /* 0x000e24000c1e1100 */
[----:B0-----:R-:W-:-:S05]  /*3b00*/  PRMT R5, R97, 0x8880, RZ ;  /* 0x0000888061057816 */ /* 0x001fca00000000ff */
[----:B------:R-:W-:-:S07]  /*3b10*/  IMAD R88, R5, R90, RZ ;  /* 0x0000005a05587224 */ /* 0x000fce00078e02ff */
.L_x_115:
[----:B------:R-:W-:Y:S05]  /*3b20*/  BSYNC B1 ;  /* 0x0000000000017941 */ /* 0x000fea0003800000 */
.L_x_114:
        /* <DEDUP_REMOVED lines=10> */
.L_x_117:
[----:B------:R-:W-:Y:S05]  /*3bd0*/  BSYNC B1 ;  /* 0x0000000000017941 */ /* 0x000fea0003800000 */
.L_x_116:
[----:B------:R-:W-:Y:S01]  /*3be0*/  @!P1 IMAD R33, R33, R89, R88 ;  /* 0x0000005921219224 */ /* 0x000fe200078e0258 */
[----:B------:R-:W-:Y:S04]  /*3bf0*/  BSSY B1, `(.L_x_118) ;  /* 0x0000006000017945 */ /* 0x000fe80003800000 */
[----:B------:R0:W-:Y:S01]  /*3c00*/  @!P1 STG.E.U8 desc[UR38][R6.64+0x11], R33 ;  /* 0x0000112106009986 */ /* 0x0001e2000c101126 */
[----:B------:R-:W-:Y:S05]  /*3c10*/  @P2 BRA `(.L_x_119) ;  /* 0x00000000000c2947 */ /* 0x000fea0003800000 */
[----:B------:R-:W0:Y:S02]  /*3c20*/  LDG.E.U8 R97, desc[UR38][R100.64+0x10] ;  /* 0x0000102664617981 */ /* 0x000e24000c1e1100 */
[----:B0-----:R-:W-:-:S05]  /*3c30*/  PRMT R5, R97, 0x8880, RZ ;  /* 0x0000888061057816 */ /* 0x001fca00000000ff */
[----:B------:R-:W-:-:S07]  /*3c40*/  IMAD R88, R5, R90, RZ ;  /* 0x0000005a05587224 */ /* 0x000fce00078e02ff */
.L_x_119:
[----:B------:R-:W-:Y:S05]  /*3c50*/  BSYNC B1 ;  /* 0x0000000000017941 */ /* 0x000fea0003800000 */
.L_x_118:
[----:B0-----:R-:W-:Y:S01]  /*3c60*/  @!P2 IMAD R5, R34, R89, R88 ;  /* 0x000000592205a224 */ /* 0x001fe200078e0258 */
[----:B------:R-:W-:Y:S04]  /*3c70*/  BSSY B1, `(.L_x_120) ;  /* 0x0000006000017945 */ /* 0x000fe80003800000 */
[----:B------:R0:W-:Y:S01]  /*3c80*/  @!P2 STG.E.U8 desc[UR38][R8.64+0x10], R5 ;  /* 0x000010050800a986 */ /* 0x0001e2000c101126 */
[----:B------:R-:W-:Y:S05]  /*3c90*/  @P4 BRA `(.L_x_121) ;  /* 0x00000000000c4947 */ /* 0x000fea0003800000 */
[----:B------:R-:W0:Y:S02]  /*3ca0*/  LDG.E.U8 R97, desc[UR38][R100.64+0x11] ;  /* 0x0000112664617981 */ /* 0x000e24000c1e1100 */
[----:B0-----:R-:W-:-:S05]  /*3cb0*/  PRMT R5, R97, 0x8880, RZ ;  /* 0x0000888061057816 */ /* 0x001fca00000000ff */
[----:B------:R-:W-:-:S07]  /*3cc0*/  IMAD R88, R5, R90, RZ ;  /* 0x0000005a05587224 */ /* 0x000fce00078e02ff */
.L_x_121:
[----:B------:R-:W-:Y:S05]  /*3cd0*/  BSYNC B1 ;  /* 0x0000000000017941 */ /* 0x000fea0003800000 */
.L_x_120:
        /* <DEDUP_REMOVED lines=10> */
.L_x_123:
[----:B------:R-:W-:Y:S05]  /*3d80*/  BSYNC B1 ;  /* 0x0000000000017941 */ /* 0x000fea0003800000 */
.L_x_122:
[----:B0-----:R-:W-:Y:S01]  /*3d90*/  @!P1 IMAD R5, R36, R89, R88 ;  /* 0x0000005924059224 */ /* 0x001fe200078e0258 */
[----:B------:R-:W-:Y:S04]  /*3da0*/  BSSY B1, `(.L_x_124) ;  /* 0x0000006000017945 */ /* 0x000fe80003800000 */
[----:B------:R0:W-:Y:S01]  /*3db0*/  @!P1 STG.E.U8 desc[UR38][R6.64+0x18], R5 ;  /* 0x0000180506009986 */ /* 0x0001e2000c101126 */
[----:B------:R-:W-:Y:S05]  /*3dc0*/  @P2 BRA `(.L_x_125) ;  /* 0x00000000000c2947 */ /* 0x000fea0003800000 */
[----:B------:R-:W0:Y:S02]  /*3dd0*/  LDG.E.U8 R97, desc[UR38][R14.64+0x19] ;  /* 0x000019260e617981 */ /* 0x000e24000c1e1100 */
[----:B0-----:R-:W-:-:S05]  /*3de0*/  PRMT R5, R97, 0x8880, RZ ;  /* 0x0000888061057816 */ /* 0x001fca00000000ff */
[----:B------:R-:W-:-:S07]  /*3df0*/  IMAD R88, R5, R90, RZ ;  /* 0x0000005a05587224 */ /* 0x000fce00078e02ff */
.L_x_125:
[----:B------:R-:W-:Y:S05]  /*3e00*/  BSYNC B1 ;  /* 0x0000000000017941 */ /* 0x000fea0003800000 */
.L_x_124:
[----:B------:R-:W-:Y:S01]  /*3e10*/  @!P2 IMAD R37, R37, R89, R88 ;  /* 0x000000592525a224 */ /* 0x000fe200078e0258 */
[----:B------:R-:W-:Y:S04]  /*3e20*/  BSSY B1, `(.L_x_126) ;  /* 0x0000006000017945 */ /* 0x000fe80003800000 */
[----:B------:R0:W-:Y:S01]  /*3e30*/  @!P2 STG.E.U8 desc[UR38][R6.64+0x19], R37 ;  /* 0x000019250600a986 */ /* 0x0001e2000c101126 */
[----:B------:R-:W-:Y:S05]  /*3e40*/  @P4 BRA `(.L_x_127) ;  /* 0x00000000000c4947 */ /* 0x000fea0003800000 */
[----:B------:R-:W0:Y:S02]  /*3e50*/  LDG.E.U8 R97, desc[UR38][R100.64+0x18] ;  /* 0x0000182664617981 */ /* 0x000e24000c1e1100 */
[----:B0-----:R-:W-:-:S05]  /*3e60*/  PRMT R5, R97, 0x8880, RZ ;  /* 0x0000888061057816 */ /* 0x001fca00000000ff */
[----:B------:R-:W-:-:S07]  /*3e70*/  IMAD R88, R5, R90, RZ ;  /* 0x0000005a05587224 */ /* 0x000fce00078e02ff */
.L_x_127:
[----:B------:R-:W-:Y:S05]  /*3e80*/  BSYNC B1 ;  /* 0x0000000000017941 */ /* 0x000fea0003800000 */
.L_x_126:
        /* <DEDUP_REMOVED lines=10> */
.L_x_129:
[----:B------:R-:W-:Y:S05]  /*3f30*/  BSYNC B1 ;  /* 0x0000000000017941 */ /* 0x000fea0003800000 */
.L_x_128:
[----:B------:R-:W-:Y:S01]  /*3f40*/  @!P1 IMAD R39, R39, R89, R88 ;  /* 0x0000005927279224 */ /* 0x000fe200078e0258 */
[----:B------:R-:W-:Y:S04]  /*3f50*/  BSSY B1, `(.L_x_130) ;  /* 0x0000006000017945 */ /* 0x000fe80003800000 */
[----:B------:R0:W-:Y:S01]  /*3f60*/  @!P1 STG.E.U8 desc[UR38][R8.64+0x19], R39 ;  /* 0x0000192708009986 */ /* 0x0001e2000c101126 */
[----:B------:R-:W-:Y:S05]  /*3f70*/  @P2 BRA `(.L_x_131) ;  /* 0x00000000000c2947 */ /* 0x000fea0003800000 */
[----:B------:R-:W0:Y:S02]  /*3f80*/  LDG.E.U8 R97, desc[UR38][R14.64+0x20] ;  /* 0x000020260e617981 */ /* 0x000e24000c1e1100 */
[----:B0-----:R-:W-:-:S05]  /*3f90*/  PRMT R5, R97, 0x8880, RZ ;  /* 0x0000888061057816 */ /* 0x001fca00000000ff */
[----:B------:R-:W-:-:S07]  /*3fa0*/  IMAD R88, R5, R90, RZ ;  /* 0x0000005a05587224 */ /* 0x000fce00078e02ff */
.L_x_131:
[----:B------:R-:W-:Y:S05]  /*3fb0*/  BSYNC B1 ;  /* 0x0000000000017941 */ /* 0x000fea0003800000 */
.L_x_130:
[----:B0-----:R-:W-:Y:S01]  /*3fc0*/  @!P2 IMAD R5, R40, R89, R88 ;  /* 0x000000592805a224 */ /* 0x001fe200078e0258 */
[----:B------:R-:W-:Y:S04]  /*3fd0*/  BSSY B1, `(.L_x_132) ;  /* 0x0000006000017945 */ /* 0x000fe80003800000 */
[----:B------:R0:W-:Y:S01]  /*3fe0*/  @!P2 STG.E.U8 desc[UR38][R6.64+0x20], R5 ;  /* 0x000020050600a986 */ /* 0x0001e2000c101126 */
[----:B------:R-:W-:Y:S05]  /*3ff0*/  @P4 BRA `(.L_x_133) ;  /* 0x00000000000c4947 */ /* 0x000fea0003800000 */
[----:B------:R-:W0:Y:S02]  /*4000*/  LDG.E.U8 R97, desc[UR38][R14.64+0x21] ;  /* 0x000021260e617981 */ /* 0x000e24000c1e1100 */
[----:B0-----:R-:W-:-:S05]  /*4010*/  PRMT R5, R97, 0x8880, RZ ;  /* 0x0000888061057816 */ /* 0x001fca00000000ff */
[----:B------:R-:W-:-:S07]  /*4020*/  IMAD R88, R5, R90, RZ ;  /* 0x0000005a05587224 */ /* 0x000fce00078e02ff */
.L_x_133:
[----:B------:R-:W-:Y:S05]  /*4030*/  BSYNC B1 ;  /* 0x0000000000017941 */ /* 0x000fea0003800000 */
.L_x_132:
        /* <DEDUP_REMOVED lines=10> */
.L_x_135:
[----:B------:R-:W-:Y:S05]  /*40e0*/  BSYNC B1 ;  /* 0x0000000000017941 */ /* 0x000fea0003800000 */
.L_x_134:
[----:B0-----:R-:W-:Y:S01]  /*40f0*/  @!P1 IMAD R5, R42, R89, R88 ;  /* 0x000000592a059224 */ /* 0x001fe200078e0258 */
[----:B------:R-:W-:Y:S04]  /*4100*/  BSSY B1, `(.L_x_136) ;  /* 0x0000006000017945 */ /* 0x000fe80003800000 */
[----:B------:R0:W-:Y:S01]  /*4110*/  @!P1 STG.E.U8 desc[UR38][R8.64+0x20], R5 ;  /* 0x0000200508009986 */ /* 0x0001e2000c101126 */
[----:B------:R-:W-:Y:S05]  /*4120*/  @P2 BRA `(.L_x_137) ;  /* 0x00000000000c2947 */ /* 0x000fea0003800000 */
[----:B------:R-:W0:Y:S02]  /*4130*/  LDG.E.U8 R97, desc[UR38][R100.64+0x21] ;  /* 0x0000212664617981 */ /* 0x000e24000c1e1100 */
[----:B0-----:R-:W-:-:S05]  /*4140*/  PRMT R5, R97, 0x8880, RZ ;  /* 0x0000888061057816 */ /* 0x001fca00000000ff */
[----:B------:R-:W-:-:S07]  /*4150*/  IMAD R88, R5, R90, RZ ;  /* 0x0000005a05587224 */ /* 0x000fce00078e02ff */
.L_x_137:
[----:B------:R-:W-:Y:S05]  /*4160*/  BSYNC B1 ;  /* 0x0000000000017941 */ /* 0x000fea0003800000 */
.L_x_136:
[----:B------:R-:W-:Y:S01]  /*4170*/  @!P2 IMAD R43, R43, R89, R88 ;  /* 0x000000592b2ba224 */ /* 0x000fe200078e0258 */
[----:B------:R-:W-:Y:S04]  /*4180*/  BSSY B1, `(.L_x_138) ;  /* 0x0000006000017945 */ /* 0x000fe80003800000 */
[----:B------:R0:W-:Y:S01]  /*4190*/  @!P2 STG.E.U8 desc[UR38][R8.64+0x21], R43 ;  /* 0x0000212b0800a986 */ /* 0x0001e2000c101126 */
[----:B------:R-:W-:Y:S05]  /*41a0*/  @P4 BRA `(.L_x_139) ;  /* 0x00000000000c4947 */ /* 0x000fea0003800000 */
[----:B------:R-:W0:Y:S02]  /*41b0*/  LDG.E.U8 R97, desc[UR38][R14.64+0x28] ;  /* 0x000028260e617981 */ /* 0x000e24000c1e1100 */
[----:B0-----:R-:W-:-:S05]  /*41c0*/  PRMT R5, R97, 0x8880, RZ ;  /* 0x0000888061057816 */ /* 0x001fca00000000ff */
[----:B------:R-:W-:-:S07]  /*41d0*/  IMAD R88, R5, R90, RZ ;  /* 0x0000005a05587224 */ /* 0x000fce00078e02ff */
.L_x_139:
[----:B------:R-:W-:Y:S05]  /*41e0*/  BSYNC B1 ;  /* 0x0000000000017941 */ /* 0x000fea0003800000 */
.L_x_138:
        /* <DEDUP_REMOVED lines=10> */
.L_x_141:
[----:B------:R-:W-:Y:S05]  /*4290*/  BSYNC B1 ;  /* 0x0000000000017941 */ /* 0x000fea0003800000 */
.L_x_140:
[----:B------:R-:W-:Y:S01]  /*42a0*/  @!P1 IMAD R45, R45, R89, R88 ;  /* 0x000000592d2d9224 */ /* 0x000fe200078e0258 */
[----:B------:R-:W-:Y:S04]  /*42b0*/  BSSY B1, `(.L_x_142) ;  /* 0x0000006000017945 */ /* 0x000fe80003800000 */
[----:B------:R0:W-:Y:S01]  /*42c0*/  @!P1 STG.E.U8 desc[UR38][R6.64+0x29], R45 ;  /* 0x0000292d06009986 */ /* 0x0001e2000c101126 */
[----:B------:R-:W-:Y:S05]  /*42d0*/  @P2 BRA `(.L_x_143) ;  /* 0x00000000000c2947 */ /* 0x000fea0003800000 */
[----:B------:R-:W0:Y:S02]  /*42e0*/  LDG.E.U8 R97, desc[UR38][R100.64+0x28] ;  /* 0x0000282664617981 */ /* 0x000e24000c1e1100 */
[----:B0-----:R-:W-:-:S05]  /*42f0*/  PRMT R5, R97, 0x8880, RZ ;  /* 0x0000888061057816 */ /* 0x001fca00000000ff */
[----:B------:R-:W-:-:S07]  /*4300*/  IMAD R88, R5, R90, RZ ;  /* 0x0000005a05587224 */ /* 0x000fce00078e02ff */
.L_x_143:
[----:B------:R-:W-:Y:S05]  /*4310*/  BSYNC B1 ;  /* 0x0000000000017941 */ /* 0x000fea0003800000 */
.L_x_142:
[----:B0-----:R-:W-:Y:S01]  /*4320*/  @!P2 IMAD R5, R46, R89, R88 ;  /* 0x000000592e05a224 */ /* 0x001fe200078e0258 */
[----:B------:R-:W-:Y:S04]  /*4330*/  BSSY B1, `(.L_x_144) ;  /* 0x0000006000017945 */ /* 0x000fe80003800000 */
[----:B------:R0:W-:Y:S01]  /*4340*/  @!P2 STG.E.U8 desc[UR38][R8.64+0x28], R5 ;  /* 0x000028050800a986 */ /* 0x0001e2000c101126 */
[----:B------:R-:W-:Y:S05]  /*4350*/  @P4 BRA `(.L_x_145) ;  /* 0x00000000000c4947 */ /* 0x000fea0003800000 */
[----:B------:R-:W0:Y:S02]  /*4360*/  LDG.E.U8 R97, desc[UR38][R100.64+0x29] ;  /* 0x0000292664617981 */ /* 0x000e24000c1e1100 */
[----:B0-----:R-:W-:-:S05]  /*4370*/  PRMT R5, R97, 0x8880, RZ ;  /* 0x0000888061057816 */ /* 0x001fca00000000ff */
[----:B------:R-:W-:-:S07]  /*4380*/  IMAD R88, R5, R90, RZ ;  /* 0x0000005a05587224 */ /* 0x000fce00078e02ff */
.L_x_145:
[----:B------:R-:W-:Y:S05]  /*4390*/  BSYNC B1 ;  /* 0x0000000000017941 */ /* 0x000fea0003800000 */
.L_x_144:
        /* <DEDUP_REMOVED lines=10> */
.L_x_147:
[----:B------:R-:W-:Y:S05]  /*4440*/  BSYNC B1 ;  /* 0x0000000000017941 */ /* 0x000fea0003800000 */
.L_x_146:
[----:B0-----:R-:W-:Y:S01]  /*4450*/  @!P1 IMAD R5, R48, R89, R88 ;  /* 0x0000005930059224 */ /* 0x001fe200078e0258 */
[----:B------:R-:W-:Y:S04]  /*4460*/  BSSY B1, `(.L_x_148) ;  /* 0x0000006000017945 */ /* 0x000fe80003800000 */
[----:B------:R0:W-:Y:S01]  /*4470*/  @!P1 STG.E.U8 desc[UR38][R6.64+0x30], R5 ;  /* 0x0000300506009986 */ /* 0x0001e2000c101126 */
[----:B------:R-:W-:Y:S05]  /*4480*/  @P2 BRA `(.L_x_149) ;  /* 0x00000000000c2947 */ /* 0x000fea0003800000 */
[----:B------:R-:W0:Y:S02]  /*4490*/  LDG.E.U8 R97, desc[UR38][R14.64+0x31] ;  /* 0x000031260e617981 */ /* 0x000e24000c1e1100 */
[----:B0-----:R-:W-:-:S05]  /*44a0*/  PRMT R5, R97, 0x8880, RZ ;  /* 0x0000888061057816 */ /* 0x001fca00000000ff */
[----:B------:R-:W-:-:S07]  /*44b0*/  IMAD R88, R5, R90, RZ ;  /* 0x0000005a05587224 */ /* 0x000fce00078e02ff */
.L_x_149:
[----:B------:R-:W-:Y:S05]  /*44c0*/  BSYNC B1 ;  /* 0x0000000000017941 */ /* 0x000fea0003800000 */
.L_x_148:
[----:B------:R-:W-:Y:S01]  /*44d0*/  @!P2 IMAD R49, R49, R89, R88 ;  /* 0x000000593131a224 */ /* 0x000fe200078e0258 */
[----:B------:R-:W-:Y:S04]  /*44e0*/  BSSY B1, `(.L_x_150) ;  /* 0x0000006000017945 */ /* 0x000fe80003800000 */
[----:B------:R0:W-:Y:S01]  /*44f0*/  @!P2 STG.E.U8 desc[UR38][R6.64+0x31], R49 ;  /* 0x000031310600a986 */ /* 0x0001e2000c101126 */
[----:B------:R-:W-:Y:S05]  /*4500*/  @P4 BRA `(.L_x_151) ;  /* 0x00000000000c4947 */ /* 0x000fea0003800000 */
[----:B------:R-:W0:Y:S02]  /*4510*/  LDG.E.U8 R97, desc[UR38][R100.64+0x30] ;  /* 0x0000302664617981 */ /* 0x000e24000c1e1100 */
[----:B0-----:R-:W-:-:S05]  /*4520*/  PRMT R5, R97, 0x8880, RZ ;  /* 0x0000888061057816 */ /* 0x001fca00000000ff */
[----:B------:R-:W-:-:S07]  /*4530*/  IMAD R88, R5, R90, RZ ;  /* 0x0000005a05587224 */ /* 0x000fce00078e02ff */
.L_x_151:
[----:B------:R-:W-:Y:S05]  /*4540*/  BSYNC B1 ;  /* 0x0000000000017941 */ /* 0x000fea0003800000 */
.L_x_150:
[C---:B------:R-:W-:Y:S01]  /*4550*/  ISETP.LT.OR P1, PT, R3.reuse, 0x32, !P0 ;  /* 0x000000320300780c */ /* 0x040fe20004721670 */
[----:B0-----:R-:W-:Y:S01]  /*4560*/  @!P4 IMAD R5, R50, R89, R88 ;  /* 0x000000593205c224 */ /* 0x001fe200078e0258 */
[----:B------:R-:W-:Y:S01]  /*4570*/  BSSY B1, `(.L_x_152) ;  /* 0x0000009000017945 */ /* 0x000fe20003800000 */
[C---:B------:R-:W-:Y:S02]  /*4580*/  ISETP.LT.OR P2, PT, R3.reuse, 0x39, !P3 ;  /* 0x000000390300780c */ /* 0x040fe40005f41670 */
[C---:B------:R-:W-:Y:S01]  /*4590*/  ISETP.LT.OR P3, PT, R3.reuse, 0x3a, !P3 ;  /* 0x0000003a0300780c */ /* 0x040fe20005f61670 */
[----:B------:R0:W-:Y:S01]  /*45a0*/  @!P4 STG.E.U8 desc[UR38][R8.64+0x30], R5 ;  /* 0x000030050800c986 */ /* 0x0001e2000c101126 */
[----:B------:R-:W-:-:S06]  /*45b0*/  ISETP.LT.OR P4, PT, R3, 0x39, !P0 ;  /* 0x000000390300780c */ /* 0x000fcc0004781670 */
[----:B------:R-:W-:Y:S07]  /*45c0*/  @P1 BRA `(.L_x_153) ;  /* 0x00000000000c1947 */ /* 0x000fee0003800000 */
[----:B------:R-:W0:Y:S02]  /*45d0*/  LDG.E.U8 R97, desc[UR38][R100.64+0x31] ;  /* 0x0000312664617981 */ /* 0x000e24000c1e1100 */
[----:B0-----:R-:W-:-:S05]  /*45e0*/  PRMT R5, R97, 0x8880, RZ ;  /* 0x0000888061057816 */ /* 0x001fca00000000ff */
[----:B------:R-:W-:-:S07]  /*45f0*/  IMAD R88, R5, R90, RZ ;  /* 0x0000005a05587224 */ /* 0x000fce00078e02ff */
.L_x_153:
[----:B------:R-:W-:Y:S05]  /*4600*/  BSYNC B1 ;  /* 0x0000000000017941 */ /* 0x000fea0003800000 */
.L_x_152:
[----:B------:R-:W-:Y:S01]  /*4610*/  @!P1 IMAD R51, R51, R89, R88 ;  /* 0x0000005933339224 */ /* 0x000fe200078e0258 */
[----:B------:R-:W-:Y:S04]  /*4620*/  BSSY B1, `(.L_x_154) ;  /* 0x0000006000017945 */ /* 0x000fe80003800000 */
[----:B------:R0:W-:Y:S01]  /*4630*/  @!P1 STG.E.U8 desc[UR38][R8.64+0x31], R51 ;  /* 0x0000313308009986 */ /* 0x0001e2000c101126 */
[----:B------:R-:W-:Y:S05]  /*4640*/  @P2 BRA `(.L_x_155) ;  /* 0x00000000000c2947 */ /* 0x000fea0003800000 */
[----:B------:R-:W0:Y:S02]  /*4650*/  LDG.E.U8 R97, desc[UR38][R14.64+0x38] ;  /* 0x000038260e617981 */ /* 0x000e24000c1e1100 */
[----:B0-----:R-:W-:-:S05]  /*4660*/  PRMT R5, R97, 0x8880, RZ ;  /* 0x0000888061057816 */ /* 0x001fca00000000ff */
[----:B------:R-:W-:-:S07]  /*4670*/  IMAD R88, R5, R90, RZ ;  /* 0x0000005a05587224 */ /* 0x000fce00078e02ff */
.L_x_155:
[----:B------:R-:W-:Y:S05]  /*4680*/  BSYNC B1 ;  /* 0x0000000000017941 */ /* 0x000fea0003800000 */
.L_x_154:
[----:B0-----:R-:W-:Y:S01]  /*4690*/  @!P2 IMAD R5, R52, R89, R88 ;  /* 0x000000593405a224 */ /* 0x001fe200078e0258 */
[----:B------:R-:W-:Y:S04]  /*46a0*/  BSSY B1, `(.L_x_156) ;  /* 0x0000006000017945 */ /* 0x000fe80003800000 */
[----:B------:R0:W-:Y:S01]  /*46b0*/  @!P2 STG.E.U8 desc[UR38][R6.64+0x38], R5 ;  /* 0x000038050600a986 */ /* 0x0001e2000c101126 */
[----:B------:R-:W-:Y:S05]  /*46c0*/  @P3 BRA `(.L_x_157) ;  /* 0x00000000000c3947 */ /* 0x000fea0003800000 */
[----:B------:R-:W0:Y:S02]  /*46d0*/  LDG.E.U8 R97, desc[UR38][R14.64+0x39] ;  /* 0x000039260e617981 */ /* 0x000e24000c1e1100 */
[----:B0-----:R-:W-:-:S05]  /*46e0*/  PRMT R5, R97, 0x8880, RZ ;  /* 0x0000888061057816 */ /* 0x001fca00000000ff */
[----:B------:R-:W-:-:S07]  /*46f0*/  IMAD R88, R5, R90, RZ ;  /* 0x0000005a05587224 */ /* 0x000fce00078e02ff */
.L_x_157:
[----:B------:R-:W-:Y:S05]  /*4700*/  BSYNC B1 ;  /* 0x0000000000017941 */ /* 0x000fea0003800000 */
.L_x_156:
[----:B------:R-:W-:Y:S01]  /*4710*/  @!P3 IMAD R53, R53, R89, R88 ;  /* 0x000000593535b224 */ /* 0x000fe200078e0258 */
[----:B------:R-:W-:Y:S04]  /*4720*/  BSSY B1, `(.L_x_158) ;  /* 0x0000006000017945 */ /* 0x000fe80003800000 */
[----:B------:R0:W-:Y:S01]  /*4730*/  @!P3 STG.E.U8 desc[UR38][R6.64+0x39], R53 ;  /* 0x000039350600b986 */ /* 0x0001e2000c101126 */
[----:B------:R-:W-:Y:S05]  /*4740*/  @P4 BRA `(.L_x_159) ;  /* 0x00000000000c4947 */ /* 0x000fea0003800000 */
[----:B------:R-:W0:Y:S02]  /*4750*/  LDG.E.U8 R97, desc[UR38][R100.64+0x38] ;  /* 0x0000382664617981 */ /* 0x000e24000c1e1100 */
[----:B0-----:R-:W-:-:S05]  /*4760*/  PRMT R5, R97, 0x8880, RZ ;  /* 0x0000888061057816 */ /* 0x001fca00000000ff */
[----:B------:R-:W-:-:S07]  /*4770*/  IMAD R88, R5, R90, RZ ;  /* 0x0000005a05587224 */ /* 0x000fce00078e02ff */
.L_x_159:
[----:B------:R-:W-:Y:S05]  /*4780*/  BSYNC B1 ;  /* 0x0000000000017941 */ /* 0x000fea0003800000 */
.L_x_158:
[----:B0-----:R-:W-:Y:S01]  /*4790*/  @!P4 IMAD R5, R54, R89, R88 ;  /* 0x000000593605c224 */ /* 0x001fe200078e0258 */
[----:B------:R-:W-:Y:S01]  /*47a0*/  ISETP.LT.OR P0, PT, R3, 0x3a, !P0 ;  /* 0x0000003a0300780c */ /* 0x000fe20004701670 */
[----:B------:R-:W-:Y:S03]  /*47b0*/  BSSY B1, `(.L_x_160) ;  /* 0x0000006000017945 */ /* 0x000fe60003800000 */
[----:B------:R0:W-:Y:S09]  /*47c0*/  @!P4 STG.E.U8 desc[UR38][R8.64+0x38], R5 ;  /* 0x000038050800c986 */ /* 0x0001f2000c101126 */
[----:B------:R-:W-:Y:S05]  /*47d0*/  @P0 BRA `(.L_x_161) ;  /* 0x00000000000c0947 */ /* 0x000fea0003800000 */
[----:B------:R-:W5:Y:S02]  /*47e0*/  LDG.E.U8 R97, desc[UR38][R100.64+0x39] ;  /* 0x0000392664617981 */ /* 0x000f64000c1e1100 */
[----:B-----5:R-:W-:-:S05]  /*47f0*/  PRMT R3, R97, 0x8880, RZ ;  /* 0x0000888061037816 */ /* 0x020fca00000000ff */
[----:B------:R-:W-:-:S07]  /*4800*/  IMAD R88, R3, R90, RZ ;  /* 0x0000005a03587224 */ /* 0x000fce00078e02ff */
.L_x_161:
[----:B------:R-:W-:Y:S05]  /*4810*/  BSYNC B1 ;  /* 0x0000000000017941 */ /* 0x000fea0003800000 */
.L_x_160:
[----:B------:R-:W-:Y:S01]  /*4820*/  IMAD R55, R55, R89, R88 ;  /* 0x0000005937377224 */ /* 0x000fe200078e0258 */
[----:B------:R-:W-:Y:S06]  /*4830*/  @P0 BRA `(.L_x_162) ;  /* 0x0000000c00180947 */ /* 0x000fec0003800000 */
[----:B------:R0:W-:Y:S01]  /*4840*/  STG.E.U8 desc[UR38][R8.64+0x39], R55 ;  /* 0x0000393708007986 */ /* 0x0001e2000c101126 */
[----:B------:R-:W-:Y:S05]  /*4850*/  BRA `(.L_x_162) ;  /* 0x0000000c00107947 */ /* 0x000fea0003800000 */
.L_x_33:
[C---:B------:R-:W-:Y:S02]  /*4860*/  ISETP.GE.AND P2, PT, R108.reuse, 0x1, PT ;  /* 0x000000016c00780c */ /* 0x040fe40003f46270 */
[----:B------:R-:W-:Y:S02]  /*4870*/  ISETP.GE.AND P1, PT, R108, 0x9, PT ;  /* 0x000000096c00780c */ /* 0x000fe40003f26270 */
[C---:B------:R-:W-:Y:S02]  /*4880*/  ISETP.LT.OR P0, PT, R3.reuse, 0x1, !P2 ;  /* 0x000000010300780c */ /* 0x040fe40005701670 */
[C---:B------:R-:W-:Y:S02]  /*4890*/  ISETP.LT.OR P3, PT, R3.reuse, 0x2, !P2 ;  /* 0x000000020300780c */ /* 0x040fe40005761670 */
[----:B------:R-:W-:-:S09]  /*48a0*/  ISETP.LT.OR P4, PT, R3, 0x1, !P1 ;  /* 0x000000010300780c */ /* 0x000fd20004f81670 */
[-C--:B------:R-:W-:Y:S02]  /*48b0*/  @!P0 IMAD R11, R56, R89.reuse, RZ ;  /* 0x00000059380b8224 */ /* 0x080fe400078e02ff */
[-C--:B------:R-:W-:Y:S02]  /*48c0*/  @!P3 IMAD R57, R57, R89.reuse, RZ ;  /* 0x000000593939b224 */ /* 0x080fe400078e02ff */
[----:B------:R-:W-:Y:S01]  /*48d0*/  @!P4 IMAD R15, R58, R89, RZ ;  /* 0x000000593a0fc224 */ /* 0x000fe200078e02ff */
[----:B------:R0:W-:Y:S01]  /*48e0*/  @!P0 STG.E.U8 desc[UR38][R12.64], R11 ;  /* 0x0000000b0c008986 */ /* 0x0001e2000c101126 */
[----:B------:R-:W-:-:S03]  /*48f0*/  ISETP.LT.OR P0, PT, R3, 0x2, !P1 ;  /* 0x000000020300780c */ /* 0x000fc60004f01670 */
[----:B------:R-:W-:Y:S01]  /*4900*/  @!P3 STG.E.U8 desc[UR38][R12.64+0x1], R57 ;  /* 0x000001390c00b986 */ /* 0x000fe2000c101126 */
[----:B------:R-:W-:-:S03]  /*4910*/  ISETP.LT.OR P3, PT, R3, 0x9, !P2 ;  /* 0x000000090300780c */ /* 0x000fc60005761670 */
[----:B------:R1:W-:Y:S01]  /*4920*/  @!P4 STG.E.U8 desc[UR38][R4.64], R15 ;  /* 0x0000000f0400c986 */ /* 0x0003e2000c101126 */
[----:B------:R-:W-:-:S05]  /*4930*/  ISETP.LT.OR P4, PT, R3, 0xa, !P2 ;  /* 0x0000000a0300780c */ /* 0x000fca0005781670 */
[----:B------:R-:W-:-:S04]  /*4940*/  @!P0 IMAD R59, R59, R89, RZ ;  /* 0x000000593b3b8224 */ /* 0x000fc800078e02ff */
[-C--:B0-----:R-:W-:Y:S01]  /*4950*/  @!P3 IMAD R11, R60, R89.reuse, RZ ;  /* 0x000000593c0bb224 */ /* 0x081fe200078e02ff */
[----:B------:R-:W-:Y:S01]  /*4960*/  @!P0 STG.E.U8 desc[UR38][R4.64+0x1], R59 ;  /* 0x0000013b04008986 */ /* 0x000fe2000c101126 */
[----:B------:R-:W-:Y:S02]  /*4970*/  ISETP.LT.OR P0, PT, R3, 0x9, !P1 ;  /* 0x000000090300780c */ /* 0x000fe40004f01670 */
[----:B------:R-:W-:Y:S01]  /*4980*/  @!P4 IMAD R61, R61, R89, RZ ;  /* 0x000000593d3dc224 */ /* 0x000fe200078e02ff */
[----:B------:R0:W-:Y:S01]  /*4990*/  @!P3 STG.E.U8 desc[UR38][R12.64+0x8], R11 ;  /* 0x0000080b0c00b986 */ /* 0x0001e2000c101126 */
[----:B------:R-:W-:-:S03]  /*49a0*/  ISETP.LT.OR P3, PT, R3, 0xa, !P1 ;  /* 0x0000000a0300780c */ /* 0x000fc60004f61670 */
[----:B------:R-:W-:Y:S01]  /*49b0*/  @!P4 STG.E.U8 desc[UR38][R12.64+0x9], R61 ;  /* 0x0000093d0c00c986 */ /* 0x000fe2000c101126 */
[----:B------:R-:W-:-:S05]  /*49c0*/  ISETP.LT.OR P4, PT, R3, 0x11, !P2 ;  /* 0x000000110300780c */ /* 0x000fca0005781670 */
[----:B-1----:R-:W-:-:S04]  /*49d0*/  @!P0 IMAD R15, R62, R89, RZ ;  /* 0x000000593e0f8224 */ /* 0x002fc800078e02ff */
[-C--:B------:R-:W-:Y:S01]  /*49e0*/  @!P3 IMAD R63, R63, R89.reuse, RZ ;  /* 0x000000593f3fb224 */ /* 0x080fe200078e02ff */
[----:B------:R1:W-:Y:S01]  /*49f0*/  @!P0 STG.E.U8 desc[UR38][R4.64+0x8], R15 ;  /* 0x0000080f04008986 */ /* 0x0003e2000c101126 */
[C---:B------:R-:W-:Y:S02]  /*4a00*/  ISETP.LT.OR P0, PT, R3.reuse, 0x12, !P2 ;  /* 0x000000120300780c */ /* 0x040fe40005701670 */
[----:B------:R-:W-:Y:S01]  /*4a10*/  @!P4 IMAD R21, R64, R89, RZ ;  /* 0x000000594015c224 */ /* 0x000fe200078e02ff */
        /* <DEDUP_REMOVED lines=17> */
[----:B--2---:R-:W-:Y:S01]  /*4b30*/  @!P4 IMAD R21, R70, R89, RZ ;  /* 0x000000594615c224 */ /* 0x004fe200078e02ff */
        /* <DEDUP_REMOVED lines=37> */
[C---:B------:R-:W-:Y:S02]  /*4d90*/  ISETP.LT.OR P3, PT, R3.reuse, 0x39, !P2 ;  /* 0x000000390300780c */ /* 0x040fe40005761670 */
[C---:B------:R-:W-:Y:S01]  /*4da0*/  ISETP.LT.OR P2, PT, R3.reuse, 0x3a, !P2 ;  /* 0x0000003a0300780c */ /* 0x040fe20005741670 */
[----:B------:R2:W-:Y:S01]  /*4db0*/  @!P4 STG.E.U8 desc[UR38][R4.64+0x30], R21 ;  /* 0x000030150400c986 */ /* 0x0005e2000c101126 */
[----:B------:R-:W-:-:S02]  /*4dc0*/  ISETP.LT.OR P4, PT, R3, 0x39, !P1 ;  /* 0x000000390300780c */ /* 0x000fc40004f81670 */
[----:B------:R-:W-:-:S03]  /*4dd0*/  ISETP.LT.OR P1, PT, R3, 0x3a, !P1 ;  /* 0x0000003a0300780c */ /* 0x000fc60004f21670 */
[----:B------:R-:W-:-:S04]  /*4de0*/  @!P0 IMAD R83, R83, R89, RZ ;  /* 0x0000005953538224 */ /* 0x000fc800078e02ff */
[-C--:B0-----:R-:W-:Y:S01]  /*4df0*/  @!P3 IMAD R11, R84, R89.reuse, RZ ;  /* 0x00000059540bb224 */ /* 0x081fe200078e02ff */
[----:B------:R-:W-:Y:S01]  /*4e00*/  @!P0 STG.E.U8 desc[UR38][R4.64+0x31], R83 ;  /* 0x0000315304008986 */ /* 0x000fe2000c101126 */
[-C--:B------:R-:W-:Y:S01]  /*4e10*/  @!P2 IMAD R85, R85, R89.reuse, RZ ;  /* 0x000000595555a224 */ /* 0x080fe200078e02ff */
[----:B------:R-:W-:Y:S01]  /*4e20*/  ISETP.GE.AND P0, PT, R108, 0x81, PT ;  /* 0x000000816c00780c */ /* 0x000fe20003f06270 */
[-C--:B-1----:R-:W-:Y:S01]  /*4e30*/  @!P4 IMAD R15, R86, R89.reuse, RZ ;  /* 0x00000059560fc224 */ /* 0x082fe200078e02ff */
[----:B------:R0:W-:Y:S01]  /*4e40*/  @!P3 STG.E.U8 desc[UR38][R12.64+0x38], R11 ;  /* 0x0000380b0c00b986 */ /* 0x0001e2000c101126 */
[----:B------:R-:W-:Y:S01]  /*4e50*/  @!P1 IMAD R87, R87, R89, RZ ;  /* 0x0000005957579224 */ /* 0x000fe200078e02ff */
[----:B------:R-:W-:Y:S02]  /*4e60*/  ISETP.LT.OR P3, PT, R3, 0x1, !P0 ;  /* 0x000000010300780c */ /* 0x000fe40004761670 */
[----:B------:R-:W-:Y:S01]  /*4e70*/  @!P2 STG.E.U8 desc[UR38][R12.64+0x39], R85 ;  /* 0x000039550c00a986 */ /* 0x000fe2000c101126 */
[----:B------:R-:W-:-:S03]  /*4e80*/  ISETP.GE.AND P2, PT, R108, 0x89, PT ;  /* 0x000000896c00780c */ /* 0x000fc60003f46270 */
[----:B------:R-:W-:Y:S01]  /*4e90*/  @!P4 STG.E.U8 desc[UR38][R4.64+0x38], R15 ;  /* 0x0000380f0400c986 */ /* 0x000fe2000c101126 */
[----:B------:R-:W-:-:S03]  /*4ea0*/  ISETP.LT.OR P4, PT, R3, 0x2, !P0 ;  /* 0x000000020300780c */ /* 0x000fc60004781670 */
[----:B------:R1:W-:Y:S01]  /*4eb0*/  @!P1 STG.E.U8 desc[UR38][R4.64+0x39], R87 ;  /* 0x0000395704009986 */ /* 0x0003e2000c101126 */
[----:B------:R-:W-:Y:S02]  /*4ec0*/  ISETP.LT.OR P1, PT, R3, 0x1, !P2 ;  /* 0x000000010300780c */ /* 0x000fe40005721670 */
[----:B--2---:R-:W-:-:S05]  /*4ed0*/  @!P3 IMAD R21, R24, R89, RZ ;  /* 0x000000591815b224 */ /* 0x004fca00078e02ff */
[----:B------:R-:W-:Y:S01]  /*4ee0*/  @!P3 STG.E.U8 desc[UR38][R6.64], R21 ;  /* 0x000000150600b986 */ /* 0x000fe2000c101126 */
[----:B------:R-:W-:Y:S01]  /*4ef0*/  ISETP.LT.OR P3, PT, R3, 0x2, !P2 ;  /* 0x000000020300780c */ /* 0x000fe20005761670 */
[----:B------:R-:W-:-:S04]  /*4f00*/  @!P4 IMAD R25, R25, R89, RZ ;  /* 0x000000591919c224 */ /* 0x000fc800078e02ff */
[----:B0-----:R-:W-:Y:S01]  /*4f10*/  @!P1 IMAD R11, R26, R89, RZ ;  /* 0x000000591a0b9224 */ /* 0x001fe200078e02ff */
[----:B------:R-:W-:Y:S01]  /*4f20*/  @!P4 STG.E.U8 desc[UR38][R6.64+0x1], R25 ;  /* 0x000001190600c986 */ /* 0x000fe2000c101126 */
[----:B------:R-:W-:-:S03]  /*4f30*/  ISETP.LT.OR P4, PT, R3, 0x9, !P0 ;  /* 0x000000090300780c */ /* 0x000fc60004781670 */
[----:B------:R0:W-:Y:S01]  /*4f40*/  @!P1 STG.E.U8 desc[UR38][R8.64], R11 ;  /* 0x0000000b08009986 */ /* 0x0001e2000c101126 */
[----:B------:R-:W-:Y:S02]  /*4f50*/  ISETP.LT.OR P1, PT, R3, 0xa, !P0 ;  /* 0x0000000a0300780c */ /* 0x000fe40004721670 */
[----:B------:R-:W-:-:S05]  /*4f60*/  @!P3 IMAD R27, R27, R89, RZ ;  /* 0x000000591b1bb224 */ /* 0x000fca00078e02ff */
[----:B------:R-:W-:Y:S01]  /*4f70*/  @!P3 STG.E.U8 desc[UR38][R8.64+0x1], R27 ;  /* 0x0000011b0800b986 */ /* 0x000fe2000c101126 */
[----:B------:R-:W-:Y:S01]  /*4f80*/  ISETP.LT.OR P3, PT, R3, 0x9, !P2 ;  /* 0x000000090300780c */ /* 0x000fe20005761670 */
[----:B-1----:R-:W-:-:S04]  /*4f90*/  @!P4 IMAD R5, R28, R89, RZ ;  /* 0x000000591c05c224 */ /* 0x002fc800078e02ff */
[----:B------:R-:W-:Y:S01]  /*4fa0*/  @!P1 IMAD R29, R29, R89, RZ ;  /* 0x000000591d1d9224 */ /* 0x000fe200078e02ff */
[----:B------:R1:W-:Y:S01]  /*4fb0*/  @!P4 STG.E.U8 desc[UR38][R6.64+0x8], R5 ;  /* 0x000008050600c986 */ /* 0x0003e2000c101126 */
[----:B------:R-:W-:-:S03]  /*4fc0*/  ISETP.LT.OR P4, PT, R3, 0xa, !P2 ;  /* 0x0000000a0300780c */ /* 0x000fc60005781670 */
[----:B------:R-:W-:Y:S01]  /*4fd0*/  @!P1 STG.E.U8 desc[UR38][R6.64+0x9], R29 ;  /* 0x0000091d06009986 */ /* 0x000fe2000c101126 */
[----:B------:R-:W-:Y:S02]  /*4fe0*/  ISETP.LT.OR P1, PT, R3, 0x11, !P0 ;  /* 0x000000110300780c */ /* 0x000fe40004721670 */
[----:B0-----:R-:W-:-:S05]  /*4ff0*/  @!P3 IMAD R11, R30, R89, RZ ;  /* 0x000000591e0bb224 */ /* 0x001fca00078e02ff */
[----:B------:R0:W-:Y:S01]  /*5000*/  @!P3 STG.E.U8 desc[UR38][R8.64+0x8], R11 ;  /* 0x0000080b0800b986 */ /* 0x0001e2000c101126 */
[----:B------:R-:W-:Y:S01]  /*5010*/  ISETP.LT.OR P3, PT, R3, 0x12, !P0 ;  /* 0x000000120300780c */ /* 0x000fe20004761670 */
[----:B------:R-:W-:-:S04]  /*5020*/  @!P4 IMAD R31, R31, R89, RZ ;  /* 0x000000591f1fc224 */ /* 0x000fc800078e02ff */
[----:B------:R-:W-:Y:S01]  /*5030*/  @!P1 IMAD R13, R32, R89, RZ ;  /* 0x00000059200d9224 */ /* 0x000fe200078e02ff */
        /* <DEDUP_REMOVED lines=17> */
[----:B--2---:R-:W-:Y:S01]  /*5150*/  @!P1 IMAD R13, R38, R89, RZ ;  /* 0x00000059260d9224 */ /* 0x004fe200078e02ff */
        /* <DEDUP_REMOVED lines=29> */
[----:B------:R3:W-:Y:S01]  /*5330*/  @!P1 STG.E.U8 desc[UR38][R8.64+0x29], R47 ;  /* 0x0000292f08009986 */ /* 0x0007e2000c101126 */
[----:B------:R-:W-:Y:S02]  /*5340*/  ISETP.LT.OR P1, PT, R3, 0x31, !P2 ;  /* 0x000000310300780c */ /* 0x000fe40005721670 */
[----:B0-----:R-:W-:-:S05]  /*5350*/  @!P3 IMAD R11, R48, R89, RZ ;  /* 0x00000059300bb224 */ /* 0x001fca00078e02ff */
[----:B------:R3:W-:Y:S01]  /*5360*/  @!P3 STG.E.U8 desc[UR38][R6.64+0x30], R11 ;  /* 0x0000300b0600b986 */ /* 0x0007e2000c101126 */
[----:B------:R-:W-:Y:S01]  /*5370*/  ISETP.LT.OR P3, PT, R3, 0x32, !P2 ;  /* 0x000000320300780c */ /* 0x000fe20005761670 */
[----:B------:R-:W-:-:S04]  /*5380*/  @!P4 IMAD R49, R49, R89, RZ ;  /* 0x000000593131c224 */ /* 0x000fc800078e02ff */
[-C--:B--2---:R-:W-:Y:S01]  /*5390*/  @!P1 IMAD R13, R50, R89.reuse, RZ ;  /* 0x00000059320d9224 */ /* 0x084fe200078e02ff */
[----:B------:R3:W-:Y:S01]  /*53a0*/  @!P4 STG.E.U8 desc[UR38][R6.64+0x31], R49 ;  /* 0x000031310600c986 */ /* 0x0007e2000c101126 */
[C---:B------:R-:W-:Y:S02]  /*53b0*/  ISETP.LT.OR P4, PT, R3.reuse, 0x39, !P0 ;  /* 0x000000390300780c */ /* 0x040fe40004781670 */
[C---:B------:R-:W-:Y:S01]  /*53c0*/  ISETP.LT.OR P0, PT, R3.reuse, 0x3a, !P0 ;  /* 0x0000003a0300780c */ /* 0x040fe20004701670 */
[----:B------:R3:W-:Y:S01]  /*53d0*/  @!P1 STG.E.U8 desc[UR38][R8.64+0x30], R13 ;  /* 0x0000300d08009986 */ /* 0x0007e2000c101126 */
[C---:B------:R-:W-:Y:S02]  /*53e0*/  ISETP.LT.OR P1, PT, R3.reuse, 0x39, !P2 ;  /* 0x000000390300780c */ /* 0x040fe40005721670 */
[----:B------:R-:W-:Y:S01]  /*53f0*/  ISETP.LT.OR P2, PT, R3, 0x3a, !P2 ;  /* 0x0000003a0300780c */ /* 0x000fe20005741670 */
[----:B------:R-:W-:-:S05]  /*5400*/  @!P3 IMAD R51, R51, R89, RZ ;  /* 0x000000593333b224 */ /* 0x000fca00078e02ff */
[----:B------:R3:W-:Y:S01]  /*5410*/  @!P3 STG.E.U8 desc[UR38][R8.64+0x31], R51 ;  /* 0x000031330800b986 */ /* 0x0007e2000c101126 */
[-C--:B------:R-:W-:Y:S02]  /*5420*/  @!P4 IMAD R3, R52, R89.reuse, RZ ;  /* 0x000000593403c224 */ /* 0x080fe400078e02ff */
[-C--:B------:R-:W-:Y:S02]  /*5430*/  @!P0 IMAD R53, R53, R89.reuse, RZ ;  /* 0x0000005935358224 */ /* 0x080fe400078e02ff */
[-C--:B-1----:R-:W-:Y:S01]  /*5440*/  @!P1 IMAD R5, R54, R89.reuse, RZ ;  /* 0x0000005936059224 */ /* 0x082fe200078e02ff */
[----:B------:R3:W-:Y:S01]  /*5450*/  @!P4 STG.E.U8 desc[UR38][R6.64+0x38], R3 ;  /* 0x000038030600c986 */ /* 0x0007e2000c101126 */
[----:B------:R-:W-:-:S03]  /*5460*/  @!P2 IMAD R55, R55, R89, RZ ;  /* 0x000000593737a224 */ /* 0x000fc600078e02ff */
[----:B------:R3:W-:Y:S04]  /*5470*/  @!P0 STG.E.U8 desc[UR38][R6.64+0x39], R53 ;  /* 0x0000393506008986 */ /* 0x0007e8000c101126 */
[----:B------:R3:W-:Y:S04]  /*5480*/  @!P1 STG.E.U8 desc[UR38][R8.64+0x38], R5 ;  /* 0x0000380508009986 */ /* 0x0007e8000c101126 */
[----:B------:R3:W-:Y:S02]  /*5490*/  @!P2 STG.E.U8 desc[UR38][R8.64+0x39], R55 ;  /* 0x000039370800a986 */ /* 0x0007e4000c101126 */
.L_x_162:
[----:B------:R-:W-:Y:S05]  /*54a0*/  BSYNC B0 ;  /* 0x0000000000007941 */ /* 0x000fea0003800000 */
.L_x_32:
[----:B------:R-:W-:Y:S01]  /*54b0*/  IADD3 R16, P0, R16, UR36, RZ ;  /* 0x0000002410107c10 */ /* 0x000fe2000ff1e0ff */
[----:B------:R-:W-:Y:S01]  /*54c0*/  ULDC.64 UR4, c[0x0][0x650] ;  /* 0x0001940000047ab9 */ /* 0x000fe20000000a00 */
[----:B---3--:R-:W-:Y:S01]  /*54d0*/  PRMT R3, RZ, 0x7610, R3 ;  /* 0x00007610ff037816 */ /* 0x008fe20000000003 */
[----:B------:R-:W-:Y:S01]  /*54e0*/  IMAD.MOV.U32 R98, RZ, RZ, -0x1 ;  /* 0xffffffffff627424 */ /* 0x000fe200078e00ff */
[----:B------:R-:W-:Y:S01]  /*54f0*/  IADD3.X R17, R17, UR42, RZ, P0, !PT ;  /* 0x0000002a11117c10 */ /* 0x000fe200087fe4ff */
[----:B------:R-:W-:Y:S01]  /*5500*/  IMAD.MOV.U32 R88, RZ, RZ, -0x1 ;  /* 0xffffffffff587424 */ /* 0x000fe200078e00ff */
[----:B------:R-:W-:-:S04]  /*5510*/  ISETP.GE.U32.AND P0, PT, R16, UR4, PT ;  /* 0x0000000410007c0c */ /* 0x000fc8000bf06070 */
[----:B------:R-:W-:-:S13]  /*5520*/  ISETP.GE.U32.AND.EX P0, PT, R17, UR5, PT, P0 ;  /* 0x0000000511007c0c */ /* 0x000fda000bf06100 */
[----:B------:R-:W-:Y:S05]  /*5530*/  @P0 BRA `(.L_x_163) ;  /* 0x0000000400500947 */ /* 0x000fea0003800000 */
[----:B------:R-:W3:Y:S01]  /*5540*/  LDC.64 R10, c[0x0][0x628] ;  /* 0x00018a00ff0a7b82 */ /* 0x000ee20000000a00 */
[----:B------:R-:W1:Y:S01]  /*5550*/  S2R R20, SR_CTAID.X ;  /* 0x0000000000147919 */ /* 0x000e620000002500 */
[----:B0-----:R-:W-:Y:S02]  /*5560*/  IMAD.MOV.U32 R8, RZ, RZ, R16 ;  /* 0x000000ffff087224 */ /* 0x001fe400078e0010 */
[----:B------:R-:W-:Y:S01]  /*5570*/  IMAD.MOV.U32 R9, RZ, RZ, R17 ;  /* 0x000000ffff097224 */ /* 0x000fe200078e0011 */
[----:B------:R-:W0:Y:S03]  /*5580*/  S2R R21, SR_CTAID.Y ;  /* 0x0000000000157919 */ /* 0x000e260000002600 */
[----:B------:R-:W0:Y:S08]  /*5590*/  LDC R0, c[0x0][0x630] ;  /* 0x00018c00ff007b82 */ /* 0x000e300000000800 */
[----:B------:R-:W0:Y:S01]  /*55a0*/  LDC.64 R14, c[0x0][0x620] ;  /* 0x00018800ff0e7b82 */ /* 0x000e220000000a00 */
[----:B---3--:R-:W-:-:S04]  /*55b0*/  ISETP.NE.U32.AND P0, PT, R10, RZ, PT ;  /* 0x000000ff0a00720c */ /* 0x008fc80003f05070 */
[----:B------:R-:W-:-:S13]  /*55c0*/  ISETP.NE.AND.EX P0, PT, R11, RZ, PT, P0 ;  /* 0x000000ff0b00720c */ /* 0x000fda0003f05300 */
[----:B01----:R-:W-:Y:S05]  /*55d0*/  @!P0 BRA `(.L_x_164) ;  /* 0x0000000000288947 */ /* 0x003fea0003800000 */
[----:B------:R-:W0:Y:S02]  /*55e0*/  LDC R3, c[0x0][0x634] ;  /* 0x00018d00ff037b82 */ /* 0x000e240000000800 */
[----:B0-----:R-:W-:-:S05]  /*55f0*/  IADD3 R3, P0, R16, R3, RZ ;  /* 0x0000000310037210 */ /* 0x001fca0007f1e0ff */
[----:B----4-:R-:W-:-:S04]  /*5600*/  IMAD.X R13, RZ, RZ, R17, P0 ;  /* 0x000000ffff0d7224 */ /* 0x010fc800000e0611 */
[----:B------:R-:W-:-:S04]  /*5610*/  IMAD.WIDE.U32 R4, R13, R10, RZ ;  /* 0x0000000a0d047225 */ /* 0x000fc800078e00ff */
[----:B--2---:R-:W-:-:S04]  /*5620*/  IMAD.WIDE.U32 R6, P0, R3, R11, R4 ;  /* 0x0000000b03067225 */ /* 0x004fc80007800004 */
[----:B------:R-:W-:-:S04]  /*5630*/  IMAD.WIDE.U32 R4, R3, R10, RZ ;  /* 0x0000000a03047225 */ /* 0x000fc800078e00ff */
[----:B------:R-:W-:Y:S01]  /*5640*/  IMAD.X R9, RZ, RZ, RZ, P0 ;  /* 0x000000ffff097224 */ /* 0x000fe200000e06ff */
[----:B------:R-:W-:Y:S01]  /*5650*/  IADD3 RZ, P0, R5, R6, RZ ;  /* 0x0000000605ff7210 */ /* 0x000fe20007f1e0ff */
[----:B------:R-:W-:-:S04]  /*5660*/  IMAD.MOV.U32 R8, RZ, RZ, R7 ;  /* 0x000000ffff087224 */ /* 0x000fc800078e0007 */
[----:B------:R-:W-:-:S08]  /*5670*/  IMAD.WIDE.U32.X R8, R13, R11, R8, P0 ;  /* 0x0000000b0d087225 */ /* 0x000fd000000e0408 */
.L_x_164:
[----:B------:R-:W0:Y:S01]  /*5680*/  LDC.64 R28, c[0x0][0x640] ;  /* 0x00019000ff1c7b82 */ /* 0x000e220000000a00 */
[-CC-:B------:R-:W-:Y:S01]  /*5690*/  SHF.R.U64 R88, R8, R0.reuse, R9.reuse ;  /* 0x0000000008587219 */ /* 0x180fe20000001209 */
[----:B------:R-:W-:Y:S01]  /*56a0*/  ULDC UR4, c[0x0][0x150] ;  /* 0x0000540000047ab9 */ /* 0x000fe20000000800 */
[----:B------:R-:W-:Y:S02]  /*56b0*/  SHF.R.U32.HI R0, RZ, R0, R9 ;  /* 0x00000000ff007219 */ /* 0x000fe40000011609 */
[----:B------:R-:W-:Y:S02]  /*56c0*/  IADD3 R3, P0, RZ, -R88, RZ ;  /* 0x80000058ff037210 */ /* 0x000fe40007f1e0ff */
[----:B--2---:R-:W-:Y:S01]  /*56d0*/  I2FP.F32.U32 R7, R20 ;  /* 0x0000001400077245 */ /* 0x004fe20000201000 */
[----:B------:R-:W1:Y:S02]  /*56e0*/  LDC R6, c[0x0][0x618] ;  /* 0x00018600ff067b82 */ /* 0x000e640000000800 */
[----:B------:R-:W-:-:S02]  /*56f0*/  IMAD.X R5, RZ, RZ, ~R0, P0 ;  /* 0x000000ffff057224 */ /* 0x000fc400000e0e00 */
[----:B------:R-:W-:Y:S01]  /*5700*/  FMUL R7, R7, UR4 ;  /* 0x0000000407077c20 */ /* 0x000fe20008400000 */
[----:B------:R-:W-:Y:S01]  /*5710*/  ULDC UR4, c[0x0][0x154] ;  /* 0x0000550000047ab9 */ /* 0x000fe20000000800 */
[-C--:B------:R-:W-:Y:S02]  /*5720*/  IMAD R0, R5, R14.reuse, RZ ;  /* 0x0000000e05007224 */ /* 0x080fe400078e02ff */
[----:B------:R-:W4:Y:S01]  /*5730*/  LDC R8, c[0x0][0x608] ;  /* 0x00018200ff087b82 */ /* 0x000f220000000800 */
[C---:B------:R-:W-:Y:S01]  /*5740*/  IMAD.WIDE.U32 R4, R3.reuse, R14, R16 ;  /* 0x0000000e03047225 */ /* 0x040fe200078e0010 */
[----:B------:R-:W2:Y:S03]  /*5750*/  F2I.U32.TRUNC.NTZ R7, R7 ;  /* 0x0000000700077305 */ /* 0x000ea6000020f000 */
[----:B------:R-:W-:Y:S01]  /*5760*/  IMAD R3, R3, R15, R0 ;  /* 0x0000000f03037224 */ /* 0x000fe200078e0200 */
[----:B------:R-:W-:-:S02]  /*5770*/  I2FP.F32.U32 R0, R21 ;  /* 0x0000001500007245 */ /* 0x000fc40000201000 */
[----:B------:R-:W3:Y:S01]  /*5780*/  LDC R26, c[0x0][0x658] ;  /* 0x00019600ff1a7b82 */ /* 0x000ee20000000800 */
[----:B------:R-:W-:Y:S01]  /*5790*/  IMAD.IADD R3, R5, 0x1, R3 ;  /* 0x0000000105037824 */ /* 0x000fe200078e0203 */
[----:B0-----:R-:W-:Y:S01]  /*57a0*/  ISETP.NE.U32.AND P0, PT, R28, RZ, PT ;  /* 0x000000ff1c00720c */ /* 0x001fe20003f05070 */
[----:B------:R-:W-:-:S03]  /*57b0*/  FMUL R0, R0, UR4 ;  /* 0x0000000400007c20 */ /* 0x000fc60008400000 */
[----:B------:R-:W-:Y:S01]  /*57c0*/  ISETP.NE.AND.EX P0, PT, R29, RZ, PT, P0 ;  /* 0x000000ff1d00720c */ /* 0x000fe20003f05300 */
[----:B------:R0:W0:Y:S01]  /*57d0*/  F2I.U32.TRUNC.NTZ R14, R0 ;  /* 0x00000000000e7305 */ /* 0x000022000020f000 */
[----:B------:R-:W0:Y:S01]  /*57e0*/  LDC R9, c[0x0][0x144] ;  /* 0x00005100ff097b82 */ /* 0x000e220000000800 */
[-C--:B-1----:R-:W-:Y:S01]  /*57f0*/  SHF.R.U64 R10, R4, R6.reuse, R3 ;  /* 0x00000006040a7219 */ /* 0x082fe20000001203 */
[----:B--2---:R-:W-:Y:S01]  /*5800*/  IMAD.MOV R7, RZ, RZ, -R7 ;  /* 0x000000ffff077224 */ /* 0x004fe200078e0a07 */
[----:B------:R-:W-:-:S05]  /*5810*/  SHF.R.U32.HI R3, RZ, R6, R3 ;  /* 0x00000006ff037219 */ /* 0x000fca0000011603 */
[----:B------:R-:W1:Y:S01]  /*5820*/  LDC R24, c[0x0][0x148] ;  /* 0x00005200ff187b82 */ /* 0x000e620000000800 */
[-CC-:B----4-:R-:W-:Y:S02]  /*5830*/  SHF.R.U64 R12, R10, R8.reuse, R3.reuse ;  /* 0x000000080a0c7219 */ /* 0x190fe40000001203 */
[----:B------:R-:W-:-:S05]  /*5840*/  SHF.R.U32.HI R3, RZ, R8, R3 ;  /* 0x00000008ff037219 */ /* 0x000fca0000011603 */
[----:B------:R-:W2:Y:S01]  /*5850*/  LDC R15, c[0x0][0x600] ;  /* 0x00018000ff0f7b82 */ /* 0x000ea20000000800 */
[-CC-:B---3--:R-:W-:Y:S02]  /*5860*/  SHF.R.U64 R13, R12, R26.reuse, R3.reuse ;  /* 0x0000001a0c0d7219 */ /* 0x188fe40000001203 */
[----:B------:R-:W-:-:S03]  /*5870*/  SHF.R.U32.HI R5, RZ, R26, R3 ;  /* 0x0000001aff057219 */ /* 0x000fc60000011603 */
[----:B------:R-:W-:Y:S02]  /*5880*/  IMAD.MOV.U32 R4, RZ, RZ, R13 ;  /* 0x000000ffff047224 */ /* 0x000fe400078e000d */
[----:B------:R-:W3:Y:S01]  /*5890*/  LDC R27, c[0x0][0x648] ;  /* 0x00019200ff1b7b82 */ /* 0x000ee20000000800 */
[----:B0-----:R-:W-:-:S07]  /*58a0*/  IMAD R25, R9, R7, R20 ;  /* 0x0000000709197224 */ /* 0x001fce00078e0214 */
[----:B------:R-:W0:Y:S08]  /*58b0*/  LDC R30, c[0x0][0x638] ;  /* 0x00018e00ff1e7b82 */ /* 0x000e300000000800 */
[----:B------:R-:W4:Y:S01]  /*58c0*/  LDC R31, c[0x0][0x610] ;  /* 0x00018400ff1f7b82 */ /* 0x000f220000000800 */
[----:B-1----:R-:W-:Y:S05]  /*58d0*/  @!P0 BRA `(.L_x_165) ;  /* 0x0000000000288947 */ /* 0x002fea0003800000 */
[----:B------:R-:W1:Y:S02]  /*58e0*/  LDC R0, c[0x0][0x64c] ;  /* 0x00019300ff007b82 */ /* 0x000e640000000800 */
[----:B-1----:R-:W-:-:S05]  /*58f0*/  IADD3 R3, P0, R13, R0, RZ ;  /* 0x000000000d037210 */ /* 0x002fca0007f1e0ff */
        /* <DEDUP_REMOVED lines=8> */
.L_x_165:
[----:B------:R-:W-:Y:S01]  /*5980*/  ISETP.NE.AND P0, PT, R2, 0x1, PT ;  /* 0x000000010200780c */ /* 0x000fe20003f05270 */
[----:B------:R-:W-:Y:S01]  /*5990*/  IMAD.MOV R14, RZ, RZ, -R14 ;  /* 0x000000ffff0e7224 */ /* 0x000fe200078e0a0e */
[----:B---3--:R-:W-:Y:S01]  /*59a0*/  SHF.R.U64 R0, R4, R27, R5 ;  /* 0x0000001b04007219 */ /* 0x008fe20000001205 */
[----:B--2---:R-:W-:Y:S01]  /*59b0*/  VIADD R5, R15, 0xffffffff ;  /* 0xffffffff0f057836 */ /* 0x004fe20000000000 */
[----:B------:R-:W-:-:S03]  /*59c0*/  LOP3.LUT R3, R12, R95, RZ, 0xc0, !PT ;  /* 0x0000005f0c037212 */ /* 0x000fc600078ec0ff */
[----:B------:R-:W-:Y:S01]  /*59d0*/  IMAD.MOV R4, RZ, RZ, -R0 ;  /* 0x000000ffff047224 */ /* 0x000fe200078e0a00 */
[----:B------:R-:W-:Y:S01]  /*59e0*/  LOP3.LUT R10, R10, R5, RZ, 0xc0, !PT ;  /* 0x000000050a0a7212 */ /* 0x000fe200078ec0ff */
[----:B------:R-:W-:Y:S02]  /*59f0*/  IMAD R0, R92, R0, R3 ;  /* 0x000000005c007224 */ /* 0x000fe400078e0203 */
[----:B0-----:R-:W-:Y:S02]  /*5a00*/  IMAD R3, R4, R30, R13 ;  /* 0x0000001e04037224 */ /* 0x001fe400078e020d */
[----:B------:R-:W-:Y:S02]  /*5a10*/  @P0 IMAD R25, R24, R14, R21 ;  /* 0x0000000e18190224 */ /* 0x000fe400078e0215 */
[----:B------:R-:W-:Y:S02]  /*5a20*/  IMAD R5, R3, R15, R10 ;  /* 0x0000000f03057224 */ /* 0x000fe400078e020a */
[----:B----4-:R-:W-:-:S02]  /*5a30*/  IMAD R0, R0, R31, R25 ;  /* 0x0000001f00007224 */ /* 0x010fc400078e0219 */
[----:B------:R-:W-:-:S03]  /*5a40*/  IMAD.MOV.U32 R4, RZ, RZ, 0x1 ;  /* 0x00000001ff047424 */ /* 0x000fc600078e00ff */
[----:B------:R-:W-:Y:S02]  /*5a50*/  SEL R98, R5, R0, !P0 ;  /* 0x0000000005627207 */ /* 0x000fe40004000000 */
[----:B------:R-:W-:Y:S02]  /*5a60*/  PRMT R3, R4, 0x7610, R3 ;  /* 0x0000761004037816 */ /* 0x000fe40000000003 */
[----:B------:R-:W-:-:S07]  /*5a70*/  SEL R0, R0, R5, !P0 ;  /* 0x0000000500007207 */ /* 0x000fce0004000000 */
.L_x_163:
[----:B------:R-:W-:Y:S01]  /*5a80*/  LOP3.LUT P0, RZ, R3, 0xff, RZ, 0xc0, !PT ;  /* 0x000000ff03ff7812 */ /* 0x000fe2000780c0ff */
[----:B------:R-:W-:-:S12]  /*5a90*/  IMAD.MOV.U32 R99, RZ, RZ, R0 ;  /* 0x000000ffff637224 */ /* 0x000fd800078e0000 */
[----:B------:R-:W-:Y:S05]  /*5aa0*/  @P0 BRA `(.L_x_166) ;  /* 0xffffffb800480947 */ /* 0x000fea000383ffff */
[----:B------:R-:W-:Y:S05]  /*5ab0*/  EXIT ;  /* 0x000000000000794d */ /* 0x000fea0003800000 */
.L_x_7:
        /* <DEDUP_REMOVED lines=26> */
.L_x_168:
[----:B------:R-:W0:Y:S01]  /*5c60*/  LDC.64 R28, c[0x0][0x640] ;  /* 0x00019000ff1c7b82 */ /* 0x000e220000000a00 */
[-CC-:B------:R-:W-:Y:S01]  /*5c70*/  SHF.R.U64 R23, R14, R6.reuse, R15.reuse ;  /* 0x000000060e177219 */ /* 0x180fe2000000120f */
[----:B------:R-:W-:Y:S01]  /*5c80*/  IMAD.MOV.U32 R30, RZ, RZ, 0x1 ;  /* 0x00000001ff1e7424 */ /* 0x000fe200078e00ff */
[----:B------:R-:W-:Y:S02]  /*5c90*/  SHF.R.U32.HI R6, RZ, R6, R15 ;  /* 0x00000006ff067219 */ /* 0x000fe4000001160f */
[----:B------:R-:W-:-:S03]  /*5ca0*/  IADD3 R13, P0, RZ, -R23, RZ ;  /* 0x80000017ff0d7210 */ /* 0x000fc60007f1e0ff */
[----:B------:R-:W1:Y:S02]  /*5cb0*/  LDC R12, c[0x0][0x618] ;  /* 0x00018600ff0c7b82 */ /* 0x000e640000000800 */
[----:B------:R-:W-:-:S04]  /*5cc0*/  IMAD.X R11, RZ, RZ, ~R6, P0 ;  /* 0x000000ffff0b7224 */ /* 0x000fc800000e0e06 */
[-C--:B------:R-:W-:Y:S02]  /*5cd0*/  IMAD R6, R11, R24.reuse, RZ ;  /* 0x000000180b067224 */ /* 0x080fe400078e02ff */
[----:B------:R-:W2:Y:S01]  /*5ce0*/  LDC R14, c[0x0][0x608] ;  /* 0x00018200ff0e7b82 */ /* 0x000ea20000000800 */
[----:B------:R-:W-:-:S04]  /*5cf0*/  IMAD.WIDE.U32 R10, R13, R24, R16 ;  /* 0x000000180d0a7225 */ /* 0x000fc800078e0010 */
[----:B------:R-:W-:-:S03]  /*5d00*/  IMAD R13, R13, R25, R6 ;  /* 0x000000190d0d7224 */ /* 0x000fc600078e0206 */
[----:B------:R-:W3:Y:S01]  /*5d10*/  LDC R27, c[0x0][0x658] ;  /* 0x00019600ff1b7b82 */ /* 0x000ee20000000800 */
[----:B------:R-:W-:Y:S01]  /*5d20*/  IMAD.IADD R11, R11, 0x1, R13 ;  /* 0x000000010b0b7824 */ /* 0x000fe200078e020d */
[----:B0-----:R-:W-:-:S04]  /*5d30*/  ISETP.NE.U32.AND P0, PT, R28, RZ, PT ;  /* 0x000000ff1c00720c */ /* 0x001fc80003f05070 */
[----:B------:R-:W-:Y:S02]  /*5d40*/  ISETP.NE.AND.EX P0, PT, R29, RZ, PT, P0 ;  /* 0x000000ff1d00720c */ /* 0x000fe40003f05300 */
[----:B------:R-:W0:Y:S01]  /*5d50*/  LDC R20, c[0x0][0x600] ;  /* 0x00018000ff147b82 */ /* 0x000e220000000800 */
[-CC-:B-1----:R-:W-:Y:S01]  /*5d60*/  SHF.R.U64 R8, R10, R12.reuse, R11.reuse ;  /* 0x0000000c0a087219 */ /* 0x182fe2000000120b */
[----:B------:R-:W-:Y:S01]  /*5d70*/  IMAD.MOV.U32 R10, RZ, RZ, -0x1 ;  /* 0xffffffffff0a7424 */ /* 0x000fe200078e00ff */
[----:B------:R-:W-:-:S05]  /*5d80*/  SHF.R.U32.HI R11, RZ, R12, R11 ;  /* 0x0000000cff0b7219 */ /* 0x000fca000001160b */
[----:B------:R-:W1:Y:S01]  /*5d90*/  LDC R24, c[0x0][0x648] ;  /* 0x00019200ff187b82 */ /* 0x000e620000000800 */
[-CC-:B--2---:R-:W-:Y:S02]  /*5da0*/  SHF.R.U64 R21, R8, R14.reuse, R11.reuse ;  /* 0x0000000e08157219 */ /* 0x184fe4000000120b */
[----:B------:R-:W-:-:S05]  /*5db0*/  SHF.R.U32.HI R6, RZ, R14, R11 ;  /* 0x0000000eff067219 */ /* 0x000fca000001160b */
[----:B------:R-:W2:Y:S01]  /*5dc0*/  LDC R26, c[0x0][0x638] ;  /* 0x00018e00ff1a7b82 */ /* 0x000ea20000000800 */
[-C--:B---3--:R-:W-:Y:S02]  /*5dd0*/  SHF.L.U32 R10, R10, R27.reuse, RZ ;  /* 0x0000001b0a0a7219 */ /* 0x088fe400000006ff */
[-CC-:B------:R-:W-:Y:S02]  /*5de0*/  SHF.R.U64 R25, R21, R27.reuse, R6.reuse ;  /* 0x0000001b15197219 */ /* 0x180fe40000001206 */
[----:B------:R-:W-:Y:S02]  /*5df0*/  LOP3.LUT R32, RZ, R10, RZ, 0x33, !PT ;  /* 0x0000000aff207212 */ /* 0x000fe400078e33ff */
[----:B------:R-:W-:Y:S01]  /*5e00*/  SHF.R.U32.HI R11, RZ, R27, R6 ;  /* 0x0000001bff0b7219 */ /* 0x000fe20000011606 */
[----:B------:R-:W3:Y:S01]  /*5e10*/  LDC R31, c[0x0][0x610] ;  /* 0x00018400ff1f7b82 */ /* 0x000ee20000000800 */
[----:B------:R-:W-:Y:S01]  /*5e20*/  IMAD.MOV.U32 R10, RZ, RZ, R25 ;  /* 0x000000ffff0a7224 */ /* 0x000fe200078e0019 */
[----:B------:R-:W-:Y:S06]  /*5e30*/  @!P0 BRA `(.L_x_169) ;  /* 0x0000000000288947 */ /* 0x000fec0003800000 */
        /* <DEDUP_REMOVED lines=10> */
.L_x_169:
[----:B------:R-:W-:Y:S02]  /*5ee0*/  ISETP.NE.AND P0, PT, R2, 0x1, PT ;  /* 0x000000010200780c */ /* 0x000fe40003f05270 */
[----:B-1----:R-:W-:Y:S01]  /*5ef0*/  SHF.R.U64 R6, R10, R24, R11 ;  /* 0x000000180a067219 */ /* 0x002fe2000000120b */
[----:B0-----:R-:W-:Y:S01]  /*5f00*/  VIADD R11, R20, 0xffffffff ;  /* 0xffffffff140b7836 */ /* 0x001fe20000000000 */
[----:B------:R-:W-:Y:S02]  /*5f10*/  SHF.L.U32 R30, R30, R27, RZ ;  /* 0x0000001b1e1e7219 */ /* 0x000fe400000006ff */
[----:B------:R-:W-:Y:S01]  /*5f20*/  LOP3.LUT R5, R21, R32, RZ, 0xc0, !PT ;  /* 0x0000002015057212 */ /* 0x000fe200078ec0ff */
[----:B------:R-:W-:-:S04]  /*5f30*/  IMAD.MOV R10, RZ, RZ, -R6 ;  /* 0x000000ffff0a7224 */ /* 0x000fc800078e0a06 */
[----:B------:R-:W-:Y:S01]  /*5f40*/  IMAD R6, R30, R6, R5 ;  /* 0x000000061e067224 */ /* 0x000fe200078e0205 */
[----:B------:R-:W-:Y:S01]  /*5f50*/  LOP3.LUT R5, R8, R11, RZ, 0xc0, !PT ;  /* 0x0000000b08057212 */ /* 0x000fe200078ec0ff */
[----:B------:R-:W-:Y:S02]  /*5f60*/  @P0 IMAD R7, R9, R22, R4 ;  /* 0x0000001609070224 */ /* 0x000fe400078e0204 */
[----:B--2---:R-:W-:Y:S02]  /*5f70*/  IMAD R4, R10, R26, R25 ;  /* 0x0000001a0a047224 */ /* 0x004fe400078e0219 */
[----:B---3--:R-:W-:Y:S02]  /*5f80*/  IMAD R7, R6, R31, R7 ;  /* 0x0000001f06077224 */ /* 0x008fe400078e0207 */
[----:B------:R-:W-:Y:S02]  /*5f90*/  IMAD R4, R4, R20, R5 ;  /* 0x0000001404047224 */ /* 0x000fe400078e0205 */
[----:B------:R-:W-:-:S02]  /*5fa0*/  IMAD.MOV.U32 R8, RZ, RZ, 0x1 ;  /* 0x00000001ff087424 */ /* 0x000fc400078e00ff */
[----:B------:R-:W-:Y:S01]  /*5fb0*/  IMAD.MOV.U32 R6, RZ, RZ, R23 ;  /* 0x000000ffff067224 */ /* 0x000fe200078e0017 */
[----:B------:R-:W-:Y:S02]  /*5fc0*/  SEL R20, R4, R7, !P0 ;  /* 0x0000000704147207 */ /* 0x000fe40004000000 */
[----:B------:R-:W-:-:S07]  /*5fd0*/  SEL R21, R7, R4, !P0 ;  /* 0x0000000407157207 */ /* 0x000fce0004000000 */
.L_x_167:
[----:B------:R-:W-:-:S08]  /*5fe0*/  NOP ;  /* 0x0000000000007918 */ /* 0x000fd00000000000 */
[----:B------:R-:W0:-:S00]  /*5ff0*/  USETMAXREG.DEALLOC.CTAPOOL 0x28 ;  /* 0x00000028000079c8 */ /* 0x000e0000080e0500 */
[----:B0-----:R-:W-:-:S13]  /*6000*/  ISETP.NE.AND P0, PT, R3, RZ, PT ;  /* 0x000000ff0300720c */ /* 0x001fda0003f05270 */
[----:B------:R-:W-:Y:S05]  /*6010*/  @P0 EXIT ;  /* 0x000000000000094d */ /* 0x000fea0003800000 */
[----:B------:R-:W-:Y:S01]  /*6020*/  LOP3.LUT P0, RZ, R8, 0xff, RZ, 0xc0, !PT ;  /* 0x000000ff08ff7812 */ /* 0x000fe2000780c0ff */
[----:B------:R-:W-:Y:S02]  /*6030*/  IMAD.MOV.U32 R3, RZ, RZ, 0x1 ;  /* 0x00000001ff037424 */ /* 0x000fe400078e00ff */
[----:B------:R-:W-:-:S10]  /*6040*/  IMAD.MOV.U32 R8, RZ, RZ, RZ ;  /* 0x000000ffff087224 */ /* 0x000fd400078e00ff */
[----:B------:R-:W-:Y:S05]  /*6050*/  @!P0 BRA `(.L_x_170) ;  /* 0x0000000c00288947 */ /* 0x000fea0003800000 */
[----:B------:R-:W0:Y:S01]  /*6060*/  LDC R3, c[0x0][0x28c] ;  /* 0x0000a300ff037b82 */ /* 0x000e220000000800 */
[----:B------:R-:W-:Y:S01]  /*6070*/  ULDC UR5, c[0x0][0x658] ;  /* 0x0001960000057ab9 */ /* 0x000fe20000000800 */
[----:B------:R-:W-:Y:S01]  /*6080*/  UMOV UR6, 0xffffffff ;  /* 0xffffffff00067882 */ /* 0x000fe20000000000 */
[----:B------:R-:W-:Y:S01]  /*6090*/  BSSY B0, `(.L_x_170) ;  /* 0x00000c6000007945 */ /* 0x000fe20003800000 */
[----:B------:R-:W-:Y:S01]  /*60a0*/  USHF.L.U32 UR6, UR6, UR5, URZ ;  /* 0x0000000506067299 */ /* 0x000fe2000800063f */
[----:B------:R-:W-:Y:S01]  /*60b0*/  IMAD.MOV.U32 R12, RZ, RZ, 0x1 ;  /* 0x00000001ff0c7424 */ /* 0x000fe200078e00ff */
[----:B------:R-:W-:Y:S01]  /*60c0*/  LOP3.LUT R9, R18, 0x2, RZ, 0xfc, !PT ;  /* 0x0000000212097812 */ /* 0x000fe200078efcff */
[----:B------:R-:W-:Y:S01]  /*60d0*/  IMAD.MOV.U32 R8, RZ, RZ, RZ ;  /* 0x000000ffff087224 */ /* 0x000fe200078e00ff */
[----:B------:R-:W1:Y:S01]  /*60e0*/  S2UR UR8, SR_CgaCtaId ;  /* 0x00000000000879c3 */ /* 0x000e620000008800 */
[----:B------:R-:W-:Y:S01]  /*60f0*/  ULDC UR4, c[0x0][0x600] ;  /* 0x0001800000047ab9 */ /* 0x000fe20000000800 */
[----:B------:R-:W-:Y:S01]  /*6100*/  UMOV UR7, 0x1 ;  /* 0x0000000100077882 */ /* 0x000fe20000000000 */
[----:B------:R-:W-:-:S02]  /*6110*/  UIADD3 UR14, UR4, -0x1, URZ ;  /* 0xffffffff040e7890 */ /* 0x000fc4000fffe03f */
[----:B------:R-:W-:Y:S02]  /*6120*/  USHF.L.U32 UR16, UR7, UR5, URZ ;  /* 0x0000000507107299 */ /* 0x000fe4000800063f */
[----:B------:R-:W-:Y:S01]  /*6130*/  ULOP3.LUT UR15, URZ, UR6, URZ, 0x33, !UPT ;  /* 0x000000063f0f7292 */ /* 0x000fe2000f8e333f */
[----:B------:R-:W-:Y:S01]  /*6140*/  ULDC.64 UR20, c[0x0][0x198] ;  /* 0x0000660000147ab9 */ /* 0x000fe20000000a00 */
[----:B0-----:R-:W-:-:S05]  /*6150*/  VIADD R3, R3, 0x3f ;  /* 0x0000003f03037836 */ /* 0x001fca0000000000 */
[----:B------:R-:W-:Y:S01]  /*6160*/  SHF.R.S32.HI R4, RZ, 0x1f, R3 ;  /* 0x0000001fff047819 */ /* 0x000fe20000011403 */
[----:B-1----:R-:W-:-:S03]  /*6170*/  IMAD.U32 R10, RZ, RZ, UR8 ;  /* 0x00000008ff0a7e24 */ /* 0x002fc6000f8e00ff */
[----:B------:R-:W-:Y:S01]  /*6180*/  LEA.HI R4, R4, R3, RZ, 0x6 ;  /* 0x0000000304047211 */ /* 0x000fe200078f30ff */
[----:B------:R-:W-:-:S03]  /*6190*/  IMAD.MOV.U32 R3, RZ, RZ, 0x1 ;  /* 0x00000001ff037424 */ /* 0x000fc600078e00ff */
[----:B------:R-:W-:Y:S02]  /*61a0*/  SHF.R.S32.HI R11, RZ, 0x6, R4 ;  /* 0x00000006ff0b7819 */ /* 0x000fe40000011404 */
[----:B------:R-:W-:-:S03]  /*61b0*/  LEA R13, R10, 0x100, 0xd ;  /* 0x000001000a0d7811 */ /* 0x000fc600078e68ff */
[----:B------:R-:W-:-:S07]  /*61c0*/  VIADD R19, R11, 0x1 ;  /* 0x000000010b137836 */ /* 0x000fce0000000000 */
.L_x_181:
[----:B------:R-:W-:-:S03]  /*61d0*/  UMOV UR4, 0xffffffff ;  /* 0xffffffff00047882 */ /* 0x000fc60000000000 */
[----:B------:R-:W-:Y:S05]  /*61e0*/  BRA.DIV UR4, `(.L_x_171) ;  /* 0x0000000e04d07947 */ /* 0x000fea000b800000 */
[----:B------:R-:W-:-:S13]  /*61f0*/  ELECT P6, URZ, PT ;  /* 0x00000000003f782f */ /* 0x000fda00038c0000 */
.L_x_193:
[----:B------:R-:W0:Y:S01]  /*6200*/  LDC R4, c[0x0][0x28c] ;  /* 0x0000a300ff047b82 */ /* 0x000e220000000800 */
[----:B------:R-:W-:Y:S01]  /*6210*/  BSSY B1, `(.L_x_172) ;  /* 0x000003a000017945 */ /* 0x000fe20003800000 */
[----:B0-----:R-:W-:-:S13]  /*6220*/  ISETP.LT.OR P6, PT, R4, 0x1, !P6 ;  /* 0x000000010400780c */ /* 0x001fda00077c1670 */
[----:B------:R-:W-:Y:S05]  /*6230*/  @P6 BRA `(.L_x_173) ;  /* 0x0000000000dc6947 */ /* 0x000fea0003800000 */
[----:B------:R-:W-:Y:S02]  /*6240*/  IMAD R21, R21, 0x2, R10 ;  /* 0x0000000215157824 */ /* 0x000fe400078e020a */
[----:B------:R-:W-:Y:S02]  /*6250*/  IMAD.SHL.U32 R22, R20, 0x40, RZ ;  /* 0x0000004014167824 */ /* 0x000fe400078e00ff */
[----:B------:R-:W-:Y:S02]  /*6260*/  IMAD.MOV.U32 R24, RZ, RZ, RZ ;  /* 0x000000ffff187224 */ /* 0x000fe400078e00ff */
[----:B------:R-:W-:Y:S02]  /*6270*/  IMAD.MOV.U32 R4, RZ, RZ, R19 ;  /* 0x000000ffff047224 */ /* 0x000fe400078e0013 */
[----:B------:R-:W-:Y:S02]  /*6280*/  IMAD.MOV.U32 R5, RZ, RZ, R3 ;  /* 0x000000ffff057224 */ /* 0x000fe400078e0003 */
[----:B------:R-:W-:-:S02]  /*6290*/  IMAD.MOV.U32 R14, RZ, RZ, R8 ;  /* 0x000000ffff0e7224 */ /* 0x000fc400078e0008 */
[----:B------:R-:W-:-:S07]  /*62a0*/  IMAD.SHL.U32 R21, R21, 0x80, RZ ;  /* 0x0000008015157824 */ /* 0x000fce00078e00ff */
.L_x_176:
[----:B------:R-:W0:Y:S01]  /*62b0*/  S2UR UR4, SR_CgaCtaId ;  /* 0x00000000000479c3 */ /* 0x000e220000008800 */
[----:B------:R-:W-:Y:S02]  /*62c0*/  MOV R7, 0x400 ;  /* 0x0000040000077802 */ /* 0x000fe40000000f00 */
[----:B------:R-:W-:-:S13]  /*62d0*/  ISETP.NE.AND P1, PT, R0, RZ, PT ;  /* 0x000000ff0000720c */ /* 0x000fda0003f25270 */
[----:B------:R-:W1:Y:S01]  /*62e0*/  @!P1 LDC R15, c[0x0][0x500] ;  /* 0x00014000ff0f9b82 */ /* 0x000e620000000800 */
[----:B0-----:R-:W-:-:S05]  /*62f0*/  IMAD.U32 R10, RZ, RZ, UR4 ;  /* 0x00000004ff0a7e24 */ /* 0x001fca000f8e00ff */
[----:B------:R-:W-:Y:S02]  /*6300*/  LEA R23, R10, R7, 0x18 ;  /* 0x000000070a177211 */ /* 0x000fe400078ec0ff */
[----:B------:R-:W-:-:S03]  /*6310*/  SHF.L.U32 R7, R5, 0x1f, RZ ;  /* 0x0000001f05077819 */ /* 0x000fc600000006ff */
[----:B------:R-:W-:-:S04]  /*6320*/  IMAD R20, R14, 0x8, R23 ;  /* 0x000000080e147824 */ /* 0x000fc800078e0217 */
[----:B------:R-:W0:Y:S02]  /*6330*/  SYNCS.PHASECHK.TRANS64.TRYWAIT P0, [R20+URZ+0x28], R7 ;  /* 0x00002807140075a7 */ /* 0x000e24000800017f */
[----:B01----:R-:W-:Y:S05]  /*6340*/  @!P0 BRA `(.L_x_174) ;  /* 0x0000000c00988947 */ /* 0x003fea0003800000 */
.L_x_194:
[----:B0-----:R-:W-:Y:S01]  /*6350*/  PRMT R7, R9, 0x9910, RZ ;  /* 0x0000991009077816 */ /* 0x001fe200000000ff */
[----:B------:R0:W-:Y:S03]  /*6360*/  @!P1 SYNCS.ARRIVE.TRANS64 RZ, [R20+URZ], R15 ;  /* 0x0000000f14ff99a7 */ /* 0x0001e6000800003f */
[----:B------:R-:W-:-:S13]  /*6370*/  ISETP.NE.AND P0, PT, R7, 0x2, PT ;  /* 0x000000020700780c */ /* 0x000fda0003f05270 */
[----:B0-----:R-:W-:Y:S05]  /*6380*/  @P0 BRA `(.L_x_175) ;  /* 0x0000000000040947 */ /* 0x001fea0003800000 */
[----:B------:R-:W-:Y:S01]  /*6390*/  BPT.TRAP 0x1 ;  /* 0x000000040000795c */ /* 0x000fe20000300000 */
.L_x_175:
[C---:B------:R-:W-:Y:S01]  /*63a0*/  IMAD R7, R14.reuse, 0x4000, R13 ;  /* 0x000040000e077824 */ /* 0x040fe200078e020d */
[----:B------:R-:W-:Y:S01]  /*63b0*/  R2UR UR8, R23 ;  /* 0x00000000170872ca */ /* 0x000fe200000e0000 */
[----:B------:R-:W-:Y:S01]  /*63c0*/  IMAD R23, R14, 0x1000, R23 ;  /* 0x000010000e177824 */ /* 0x000fe200078e0217 */
[----:B------:R-:W-:Y:S01]  /*63d0*/  R2UR UR17, R21 ;  /* 0x00000000151172ca */ /* 0x000fe200000e0000 */
[----:B------:R-:W-:Y:S01]  /*63e0*/  VIADD R4, R4, 0xffffffff ;  /* 0xffffffff04047836 */ /* 0x000fe20000000000 */
[----:B------:R-:W-:Y:S01]  /*63f0*/  R2UR UR5, R7 ;  /* 0x00000000070572ca */ /* 0x000fe200000e0000 */
[----:B------:R-:W-:Y:S01]  /*6400*/  UIADD3 UR4, UP0, UR20, 0xf0, URZ ;  /* 0x000000f014047890 */ /* 0x000fe2000ff1e03f */
[----:B------:R-:W-:Y:S01]  /*6410*/  R2UR UR11, R23 ;  /* 0x00000000170b72ca */ /* 0x000fe200000e0000 */
[----:B------:R-:W-:Y:S01]  /*6420*/  UIADD3 UR22, UP1, UR20, 0x1f0, URZ ;  /* 0x000001f014167890 */ /* 0x000fe2000ff3e03f */
[----:B------:R-:W-:Y:S01]  /*6430*/  R2UR UR9, R20 ;  /* 0x00000000140972ca */ /* 0x000fe200000e0000 */
[----:B------:R-:W-:Y:S01]  /*6440*/  VIADD R14, R14, 0x1 ;  /* 0x000000010e0e7836 */ /* 0x000fe20000000000 */
[----:B------:R-:W-:Y:S01]  /*6450*/  R2UR UR10, R24 ;  /* 0x00000000180a72ca */ /* 0x000fe200000e0000 */
[----:B------:R-:W-:Y:S01]  /*6460*/  UIADD3.X UR23, URZ, UR21, URZ, UP1, !UPT ;  /* 0x000000153f177290 */ /* 0x000fe20008ffe43f */
[----:B------:R-:W-:Y:S01]  /*6470*/  R2UR UR12, R6 ;  /* 0x00000000060c72ca */ /* 0x000fe200000e0000 */
[----:B------:R-:W-:Y:S01]  /*6480*/  UMOV UR19, 0x30000 ;  /* 0x0003000000137882 */ /* 0x000fe20000000000 */
[----:B------:R-:W-:Y:S01]  /*6490*/  R2UR UR18, R22 ;  /* 0x00000000161272ca */ /* 0x000fe200000e0000 */
[----:B------:R-:W-:Y:S01]  /*64a0*/  UMOV UR6, 0x0 ;  /* 0x0000000000067882 */ /* 0x000fe20000000000 */
[----:B------:R-:W-:Y:S01]  /*64b0*/  ISETP.GT.AND P1, PT, R4, 0x1, PT ;  /* 0x000000010400780c */ /* 0x000fe20003f24270 */
[----:B------:R-:W-:Y:S01]  /*64c0*/  UIADD3 UR8, UR8, UR5, URZ ;  /* 0x0000000508087290 */ /* 0x000fe2000fffe03f */
[----:B------:R-:W-:Y:S01]  /*64d0*/  ISETP.NE.AND P0, PT, R14, 0x5, PT ;  /* 0x000000050e00780c */ /* 0x000fe20003f05270 */
[----:B------:R-:W-:Y:S01]  /*64e0*/  UIADD3.X UR5, URZ, UR21, URZ, UP0, !UPT ;  /* 0x000000153f057290 */ /* 0x000fe200087fe43f */
[----:B------:R-:W-:Y:S01]  /*64f0*/  VIADD R24, R24, 0x40 ;  /* 0x0000004018187836 */ /* 0x000fe20000000000 */
[----:B------:R-:W-:Y:S01]  /*6500*/  UIADD3 UR13, UR11, 0x14100, URZ ;  /* 0x000141000b0d7890 */ /* 0x000fe2000fffe03f */
[----:B------:R-:W-:Y:S01]  /*6510*/  SEL R20, RZ, 0x1, P0 ;  /* 0x00000001ff147807 */ /* 0x000fe20000000000 */
[----:B------:R-:W-:Y:S01]  /*6520*/  UMOV UR7, 0x10000000 ;  /* 0x1000000000077882 */ /* 0x000fe20000000000 */
[----:B------:R-:W-:Y:S01]  /*6530*/  UMOV UR11, UR17 ;  /* 0x00000011000b7c82 */ /* 0x000fe20008000000 */
[----:B------:R-:W-:-:S02]  /*6540*/  SEL R14, R14, RZ, P0 ;  /* 0x000000ff0e0e7207 */ /* 0x000fc40000000000 */
[----:B------:R-:W-:Y:S01]  /*6550*/  LOP3.LUT R5, R5, R20, RZ, 0x3c, !PT ;  /* 0x0000001405057212 */ /* 0x000fe200078e3cff */
[----:B------:R0:W-:Y:S02]  /*6560*/  UTMALDG.3D.MULTICAST [UR8], [UR4], UR19, desc[UR6] ;  /* 0x00000608040073b4 */ /* 0x0001e40008011813 */
[----:B0-----:R-:W-:Y:S01]  /*6570*/  UMOV UR8, UR13 ;  /* 0x0000000d00087c82 */ /* 0x001fe20008000000 */
[----:B------:R-:W-:Y:S02]  /*6580*/  UMOV UR11, UR18 ;  /* 0x00000012000b7c82 */ /* 0x000fe40008000000 */
[----:B------:R0:W-:Y:S02]  /*6590*/  UTMALDG.3D [UR8], [UR22], desc[UR6] ;  /* 0x00000608160075b4 */ /* 0x0001e40008011000 */
[----:B0-----:R-:W-:Y:S05]  /*65a0*/  @P1 BRA `(.L_x_176) ;  /* 0xfffffffc00401947 */ /* 0x001fea000383ffff */
.L_x_173:
[----:B------:R-:W-:Y:S05]  /*65b0*/  BSYNC B1 ;  /* 0x0000000000017941 */ /* 0x000fea0003800000 */
.L_x_172:
[----:B------:R-:W-:Y:S01]  /*65c0*/  LOP3.LUT P1, RZ, R12, 0xff, RZ, 0xc0, !PT ;  /* 0x000000ff0cff7812 */ /* 0x000fe2000782c0ff */
[C---:B------:R-:W-:Y:S01]  /*65d0*/  IMAD.IADD R7, R11.reuse, 0x1, R8 ;  /* 0x000000010b077824 */ /* 0x040fe200078e0208 */
[----:B------:R-:W-:Y:S01]  /*65e0*/  ULDC.64 UR4, c[0x0][0x650] ;  /* 0x0001940000047ab9 */ /* 0x000fe20000000a00 */
[----:B------:R-:W-:Y:S01]  /*65f0*/  ISETP.GE.U32.AND P2, PT, R11, 0x5, PT ;  /* 0x000000050b00780c */ /* 0x000fe20003f46070 */
[----:B------:R-:W-:Y:S01]  /*6600*/  BSSY B1, `(.L_x_177) ;  /* 0x000006c000017945 */ /* 0x000fe20003800000 */
[----:B------:R-:W-:Y:S01]  /*6610*/  IMAD.MOV.U32 R21, RZ, RZ, -0x1 ;  /* 0xffffffffff157424 */ /* 0x000fe200078e00ff */
[----:B------:R-:W-:Y:S01]  /*6620*/  ISETP.GT.U32.AND P0, PT, R7, 0x4, PT ;  /* 0x000000040700780c */ /* 0x000fe20003f04070 */
[----:B------:R-:W-:Y:S01]  /*6630*/  IMAD.MOV.U32 R20, RZ, RZ, -0x1 ;  /* 0xffffffffff147424 */ /* 0x000fe200078e00ff */
[----:B------:R-:W-:Y:S02]  /*6640*/  PRMT R12, RZ, 0x7610, R12 ;  /* 0x00007610ff0c7816 */ /* 0x000fe4000000000c */
[----:B------:R-:W-:-:S03]  /*6650*/  ISETP.LT.U32.AND P0, PT, R11, 0x5, P0 ;  /* 0x000000050b00780c */ /* 0x000fc60000701070 */
[----:B------:R-:W0:Y:S01]  /*6660*/  @P1 S2R R10, SR_CgaCtaId ;  /* 0x00000000000a1919 */ /* 0x000e220000008800 */
[----:B------:R-:W-:-:S04]  /*6670*/  @P1 MOV R5, 0x400 ;  /* 0x0000040000051802 */ /* 0x000fc80000000f00 */
[----:B0-----:R-:W-:Y:S01]  /*6680*/  @P1 LEA R6, R10, R5, 0x18 ;  /* 0x000000050a061211 */ /* 0x001fe200078ec0ff */
[----:B------:R-:W-:Y:S01]  /*6690*/  IMAD.WIDE.U32 R4, R7, -0x33333333, RZ ;  /* 0xcccccccd07047825 */ /* 0x000fe200078e00ff */
[----:B------:R-:W-:Y:S02]  /*66a0*/  SEL R4, RZ, 0x1, !P0 ;  /* 0x00000001ff047807 */ /* 0x000fe40004000000 */
[----:B------:R0:W-:Y:S01]  /*66b0*/  @P1 SYNCS.ARRIVE.TRANS64.A1T0 RZ, [R6+URZ+0x68], RZ ;  /* 0x000068ff06ff19a7 */ /* 0x0001e2000810003f */
[----:B------:R-:W-:Y:S02]  /*66c0*/  IADD3 R16, P1, R16, UR36, RZ ;  /* 0x0000002410107c10 */ /* 0x000fe4000ff3e0ff */
[----:B------:R-:W-:Y:S02]  /*66d0*/  LOP3.LUT R3, R3, R4, RZ, 0x3c, !PT ;  /* 0x0000000403037212 */ /* 0x000fe400078e3cff */
[----:B------:R-:W-:Y:S02]  /*66e0*/  IADD3.X R17, R17, UR42, RZ, P1, !PT ;  /* 0x0000002a11117c10 */ /* 0x000fe40008ffe4ff */
[----:B------:R-:W-:-:S02]  /*66f0*/  ISETP.GE.U32.AND P0, PT, R16, UR4, PT ;  /* 0x0000000410007c0c */ /* 0x000fc4000bf06070 */
[----:B0-----:R-:W-:Y:S02]  /*6700*/  SHF.R.U32.HI R6, RZ, 0x2, R5 ;  /* 0x00000002ff067819 */ /* 0x001fe40000011605 */
[----:B------:R-:W-:Y:S02]  /*6710*/  ISETP.GE.U32.AND.EX P0, PT, R17, UR5, PT, P0 ;  /* 0x0000000511007c0c */ /* 0x000fe4000bf06100 */
[----:B------:R-:W-:Y:S01]  /*6720*/  @P2 LOP3.LUT R3, R3, 0x1, R6, 0x78, !PT ;  /* 0x0000000103032812 */ /* 0x000fe200078e7806 */
[----:B------:R-:W-:Y:S01]  /*6730*/  IMAD R8, R6, -0x5, R7 ;  /* 0xfffffffb06087824 */ /* 0x000fe200078e0207 */
[----:B------:R-:W-:Y:S01]  /*6740*/  PRMT R4, RZ, 0x7610, R4 ;  /* 0x00007610ff047816 */ /* 0x000fe20000000004 */
[----:B------:R-:W-:-:S08]  /*6750*/  IMAD.MOV.U32 R6, RZ, RZ, -0x1 ;  /* 0xffffffffff067424 */ /* 0x000fd000078e00ff */
[----:B------:R-:W-:Y:S05]  /*6760*/  @P0 BRA `(.L_x_178) ;  /* 0x0000000400540947 */ /* 0x000fea0003800000 */
[----:B------:R-:W0:Y:S01]  /*6770*/  S2R R15, SR_CTAID.X ;  /* 0x00000000000f7919 */ /* 0x000e220000002500 */
[----:B------:R-:W-:Y:S01]  /*6780*/  ULDC.64 UR4, c[0x0][0x628] ;  /* 0x00018a0000047ab9 */ /* 0x000fe20000000a00 */
[----:B------:R-:W-:Y:S01]  /*6790*/  ULDC UR7, c[0x0][0x630] ;  /* 0x00018c0000077ab9 */ /* 0x000fe20000000800 */
[----:B------:R-:W-:Y:S01]  /*67a0*/  ISETP.NE.U32.AND P0, PT, RZ, UR4, PT ;  /* 0x00000004ff007c0c */ /* 0x000fe2000bf05070 */
[----:B------:R-:W1:Y:S01]  /*67b0*/  S2R R20, SR_CTAID.Y ;  /* 0x0000000000147919 */ /* 0x000e620000002600 */
[----:B------:R-:W-:Y:S01]  /*67c0*/  ULDC UR8, c[0x0][0x150] ;  /* 0x0000540000087ab9 */ /* 0x000fe20000000800 */
[----:B------:R-:W-:Y:S01]  /*67d0*/  IMAD.MOV.U32 R4, RZ, RZ, R16 ;  /* 0x000000ffff047224 */ /* 0x000fe200078e0010 */
[----:B------:R-:W-:Y:S01]  /*67e0*/  ISETP.NE.AND.EX P0, PT, RZ, UR5, PT, P0 ;  /* 0x00000005ff007c0c */ /* 0x000fe2000bf05300 */
[----:B------:R-:W-:Y:S01]  /*67f0*/  IMAD.MOV.U32 R5, RZ, RZ, R17 ;  /* 0x000000ffff057224 */ /* 0x000fe200078e0011 */
[----:B0-----:R-:W-:-:S11]  /*6800*/  I2FP.F32.U32 R22, R15 ;  /* 0x0000000f00167245 */ /* 0x001fd60000201000 */
[----:B------:R-:W-:Y:S05]  /*6810*/  @!P0 BRA `(.L_x_179) ;  /* 0x0000000000288947 */ /* 0x000fea0003800000 */
[----:B------:R-:W-:Y:S02]  /*6820*/  ULDC UR6, c[0x0][0x634] ;  /* 0x00018d0000067ab9 */ /* 0x000fe40000000800 */
[----:B------:R-:W-:-:S05]  /*6830*/  IADD3 R5, P0, R16, UR6, RZ ;  /* 0x0000000610057c10 */ /* 0x000fca000ff1e0ff */
[----:B------:R-:W-:-:S04]  /*6840*/  IMAD.X R21, RZ, RZ, R17, P0 ;  /* 0x000000ffff157224 */ /* 0x000fc800000e0611 */
[----:B------:R-:W-:-:S04]  /*6850*/  IMAD.WIDE.U32 R6, R21, UR4, RZ ;  /* 0x0000000415067c25 */ /* 0x000fc8000f8e00ff */
[----:B------:R-:W-:-:S04]  /*6860*/  IMAD.WIDE.U32 R6, P0, R5, UR5, R6 ;  /* 0x0000000505067c25 */ /* 0x000fc8000f800006 */
[----:B------:R-:W-:-:S04]  /*6870*/  IMAD.WIDE.U32 R4, R5, UR4, RZ ;  /* 0x0000000405047c25 */ /* 0x000fc8000f8e00ff */
[----:B------:R-:W-:Y:S01]  /*6880*/  IMAD.MOV.U32 R4, RZ, RZ, R7 ;  /* 0x000000ffff047224 */ /* 0x000fe200078e0007 */
[----:B------:R-:W-:Y:S01]  /*6890*/  IADD3 RZ, P1, R5, R6, RZ ;  /* 0x0000000605ff7210 */ /* 0x000fe20007f3e0ff */
[----:B------:R-:W-:-:S04]  /*68a0*/  IMAD.X R5, RZ, RZ, RZ, P0 ;  /* 0x000000ffff057224 */ /* 0x000fc800000e06ff */
[----:B------:R-:W-:-:S08]  /*68b0*/  IMAD.WIDE.U32.X R4, R21, UR5, R4, P1 ;  /* 0x0000000515047c25 */ /* 0x000fd000088e0404 */
.L_x_179:
[--C-:B------:R-:W-:Y:S01]  /*68c0*/  SHF.R.U64 R14, R4, UR7, R5.reuse ;  /* 0x00000007040e7c19 */ /* 0x100fe20008001205 */
[----:B------:R-:W-:Y:S01]  /*68d0*/  FMUL R22, R22, UR8 ;  /* 0x0000000816167c20 */ /* 0x000fe20008400000 */
[----:B------:R-:W-:Y:S01]  /*68e0*/  SHF.R.U32.HI R4, RZ, UR7, R5 ;  /* 0x00000007ff047c19 */ /* 0x000fe20008011605 */
[----:B------:R-:W0:Y:S01]  /*68f0*/  LDC R6, c[0x0][0x144] ;  /* 0x00005100ff067b82 */ /* 0x000e220000000800 */
[----:B------:R-:W-:Y:S01]  /*6900*/  IADD3 R5, P0, RZ, -R14, RZ ;  /* 0x8000000eff057210 */ /* 0x000fe20007f1e0ff */
[----:B------:R-:W-:Y:S01]  /*6910*/  ULDC UR6, c[0x0][0x154] ;  /* 0x0000550000067ab9 */ /* 0x000fe20000000800 */
[----:B-1----:R-:W-:Y:S01]  /*6920*/  I2FP.F32.U32 R7, R20 ;  /* 0x0000001400077245 */ /* 0x002fe20000201000 */
[----:B------:R-:W1:Y:S01]  /*6930*/  F2I.U32.TRUNC.NTZ R22, R22 ;  /* 0x0000001600167305 */ /* 0x000e62000020f000 */
[----:B------:R-:W-:Y:S01]  /*6940*/  ULDC.64 UR4, c[0x0][0x620] ;  /* 0x0001880000047ab9 */ /* 0x000fe20000000a00 */
[----:B------:R-:W-:Y:S01]  /*6950*/  IMAD.X R4, RZ, RZ, ~R4, P0 ;  /* 0x000000ffff047224 */ /* 0x000fe200000e0e04 */
[----:B------:R-:W-:Y:S01]  /*6960*/  ISETP.NE.AND P2, PT, R2, 0x1, PT ;  /* 0x000000010200780c */ /* 0x000fe20003f45270 */
[----:B------:R-:W-:Y:S01]  /*6970*/  FMUL R23, R7, UR6 ;  /* 0x0000000607177c20 */ /* 0x000fe20008400000 */
[----:B------:R-:W2:Y:S01]  /*6980*/  LDC R25, c[0x0][0x148] ;  /* 0x00005200ff197b82 */ /* 0x000ea20000000800 */
[----:B------:R-:W-:Y:S01]  /*6990*/  IMAD R4, R4, UR4, RZ ;  /* 0x0000000404047c24 */ /* 0x000fe2000f8e02ff */
[----:B------:R-:W-:-:S02]  /*69a0*/  ULDC.64 UR6, c[0x0][0x640] ;  /* 0x0001900000067ab9 */ /* 0x000fc40000000a00 */
[----:B------:R-:W-:Y:S01]  /*69b0*/  ISETP.NE.U32.AND P0, PT, RZ, UR6, PT ;  /* 0x00000006ff007c0c */ /* 0x000fe2000bf05070 */
[----:B------:R-:W3:Y:S01]  /*69c0*/  F2I.U32.TRUNC.NTZ R23, R23 ;  /* 0x0000001700177305 */ /* 0x000ee2000020f000 */
[C---:B------:R-:W-:Y:S02]  /*69d0*/  IMAD R7, R5.reuse, UR5, R4 ;  /* 0x0000000505077c24 */ /* 0x040fe4000f8e0204 */
[----:B------:R-:W-:Y:S01]  /*69e0*/  IMAD.WIDE.U32 R4, R5, UR4, R16 ;  /* 0x0000000405047c25 */ /* 0x000fe2000f8e0010 */
[----:B------:R-:W-:Y:S01]  /*69f0*/  ULDC UR4, c[0x0][0x618] ;  /* 0x0001860000047ab9 */ /* 0x000fe20000000800 */
[----:B------:R-:W-:Y:S02]  /*6a00*/  ISETP.NE.AND.EX P0, PT, RZ, UR7, PT, P0 ;  /* 0x00000007ff007c0c */ /* 0x000fe4000bf05300 */
[----:B------:R-:W-:Y:S02]  /*6a10*/  IMAD.IADD R5, R5, 0x1, R7 ;  /* 0x0000000105057824 */ /* 0x000fe400078e0207 */
[----:B-1----:R-:W-:-:S03]  /*6a20*/  IMAD.MOV R22, RZ, RZ, -R22 ;  /* 0x000000ffff167224 */ /* 0x002fc600078e0a16 */
[----:B------:R-:W-:Y:S01]  /*6a30*/  SHF.R.U64 R21, R4, UR4, R5 ;  /* 0x0000000404157c19 */ /* 0x000fe20008001205 */
[----:B0-----:R-:W-:Y:S01]  /*6a40*/  IMAD R15, R6, R22, R15 ;  /* 0x00000016060f7224 */ /* 0x001fe200078e020f */
[----:B------:R-:W-:Y:S01]  /*6a50*/  SHF.R.U32.HI R4, RZ, UR4, R5 ;  /* 0x00000004ff047c19 */ /* 0x000fe20008011605 */
[----:B------:R-:W-:Y:S01]  /*6a60*/  ULDC UR4, c[0x0][0x608] ;  /* 0x0001820000047ab9 */ /* 0x000fe20000000800 */
[----:B---3--:R-:W-:Y:S02]  /*6a70*/  IMAD.MOV R6, RZ, RZ, -R23 ;  /* 0x000000ffff067224 */ /* 0x008fe400078e0a17 */
[--C-:B------:R-:W-:Y:S02]  /*6a80*/  SHF.R.U64 R22, R21, UR4, R4.reuse ;  /* 0x0000000415167c19 */ /* 0x100fe40008001204 */
[----:B------:R-:W-:Y:S01]  /*6a90*/  SHF.R.U32.HI R5, RZ, UR4, R4 ;  /* 0x00000004ff057c19 */ /* 0x000fe20008011604 */
[----:B------:R-:W-:Y:S01]  /*6aa0*/  ULDC UR4, c[0x0][0x658] ;  /* 0x0001960000047ab9 */ /* 0x000fe20000000800 */
[----:B--2---:R-:W-:-:S02]  /*6ab0*/  @P2 IMAD R15, R25, R6, R20 ;  /* 0x00000006190f2224 */ /* 0x004fc400078e0214 */
[--C-:B------:R-:W-:Y:S02]  /*6ac0*/  SHF.R.U64 R20, R22, UR4, R5.reuse ;  /* 0x0000000416147c19 */ /* 0x100fe40008001205 */
[----:B------:R-:W-:-:S03]  /*6ad0*/  SHF.R.U32.HI R23, RZ, UR4, R5 ;  /* 0x00000004ff177c19 */ /* 0x000fc60008011605 */
[----:B------:R-:W-:Y:S02]  /*6ae0*/  IMAD.MOV.U32 R6, RZ, RZ, R20 ;  /* 0x000000ffff067224 */ /* 0x000fe400078e0014 */
[----:B------:R-:W-:Y:S01]  /*6af0*/  IMAD.MOV.U32 R5, RZ, RZ, R23 ;  /* 0x000000ffff057224 */ /* 0x000fe200078e0017 */
[----:B------:R-:W-:Y:S06]  /*6b00*/  @!P0 BRA `(.L_x_180) ;  /* 0x00000000002c8947 */ /* 0x000fec0003800000 */
        /* <DEDUP_REMOVED lines=9> */
[----:B------:R-:W-:-:S04]  /*6ba0*/  IMAD.WIDE.U32.X R4, R23, UR7, R4, P1 ;  /* 0x0000000717047c25 */ /* 0x000fc800088e0404 */
[----:B------:R-:W-:-:S07]  /*6bb0*/  IMAD.MOV.U32 R6, RZ, RZ, R4 ;  /* 0x000000ffff067224 */ /* 0x000fce00078e0004 */
.L_x_180:
[----:B------:R-:W-:Y:S01]  /*6bc0*/  ULDC UR4, c[0x0][0x648] ;  /* 0x0001920000047ab9 */ /* 0x000fe20000000800 */
[----:B------:R-:W-:Y:S01]  /*6bd0*/  LOP3.LUT R4, R22, UR15, RZ, 0xc0, !PT ;  /* 0x0000000f16047c12 */ /* 0x000fe2000f8ec0ff */
[----:B------:R-:W-:Y:S01]  /*6be0*/  ULDC UR5, c[0x0][0x610] ;  /* 0x0001840000057ab9 */ /* 0x000fe20000000800 */
[----:B------:R-:W-:Y:S01]  /*6bf0*/  SHF.R.U64 R5, R6, UR4, R5 ;  /* 0x0000000406057c19 */ /* 0x000fe20008001205 */
[----:B------:R-:W-:Y:S01]  /*6c00*/  ULDC UR4, c[0x0][0x638] ;  /* 0x00018e0000047ab9 */ /* 0x000fe20000000800 */
[----:B------:R-:W-:-:S03]  /*6c10*/  LOP3.LUT R21, R21, UR14, RZ, 0xc0, !PT ;  /* 0x0000000e15157c12 */ /* 0x000fc6000f8ec0ff */
[----:B------:R-:W-:Y:S02]  /*6c20*/  IMAD.MOV R7, RZ, RZ, -R5 ;  /* 0x000000ffff077224 */ /* 0x000fe400078e0a05 */
[----:B------:R-:W-:Y:S02]  /*6c30*/  IMAD R4, R5, UR16, R4 ;  /* 0x0000001005047c24 */ /* 0x000fe4000f8e0204 */
[----:B------:R-:W-:Y:S01]  /*6c40*/  IMAD R20, R7, UR4, R20 ;  /* 0x0000000407147c24 */ /* 0x000fe2000f8e0214 */
[----:B------:R-:W-:Y:S01]  /*6c50*/  ULDC UR4, c[0x0][0x600] ;  /* 0x0001800000047ab9 */ /* 0x000fe20000000800 */
[----:B------:R-:W-:Y:S02]  /*6c60*/  IMAD R15, R4, UR5, R15 ;  /* 0x00000005040f7c24 */ /* 0x000fe4000f8e020f */
[----:B------:R-:W-:Y:S02]  /*6c70*/  IMAD R6, R20, UR4, R21 ;  /* 0x0000000414067c24 */ /* 0x000fe4000f8e0215 */
[----:B------:R-:W-:-:S03]  /*6c80*/  IMAD.MOV.U32 R4, RZ, RZ, 0x1 ;  /* 0x00000001ff047424 */ /* 0x000fc600078e00ff */
[----:B------:R-:W-:Y:S02]  /*6c90*/  SEL R20, R6, R15, !P2 ;  /* 0x0000000f06147207 */ /* 0x000fe40005000000 */
[----:B------:R-:W-:Y:S01]  /*6ca0*/  SEL R21, R15, R6, !P2 ;  /* 0x000000060f157207 */ /* 0x000fe20005000000 */
[----:B------:R-:W-:-:S07]  /*6cb0*/  IMAD.MOV.U32 R6, RZ, RZ, R14 ;  /* 0x000000ffff067224 */ /* 0x000fce00078e000e */
.L_x_178:
[----:B------:R-:W-:Y:S05]  /*6cc0*/  BSYNC B1 ;  /* 0x0000000000017941 */ /* 0x000fea0003800000 */
.L_x_177:
[----:B------:R-:W-:-:S13]  /*6cd0*/  LOP3.LUT P0, RZ, R4, 0xff, RZ, 0xc0, !PT ;  /* 0x000000ff04ff7812 */ /* 0x000fda000780c0ff */
[----:B------:R-:W-:Y:S05]  /*6ce0*/  @P0 BRA `(.L_x_181) ;  /* 0xfffffff400380947 */ /* 0x000fea000383ffff */
[----:B------:R-:W-:Y:S05]  /*6cf0*/  BSYNC B0 ;  /* 0x0000000000007941 */ /* 0x000fea0003800000 */
.L_x_170:
[----:B------:R-:W-:-:S03]  /*6d00*/  UMOV UR4, 0xffffffff ;  /* 0xffffffff00047882 */ /* 0x000fc60000000000 */
[----:B------:R-:W-:Y:S05]  /*6d10*/  BRA.DIV UR4, `(.L_x_182) ;  /* 0x0000000604387947 */ /* 0x000fea000b800000 */
[----:B------:R-:W-:-:S13]  /*6d20*/  ELECT P6, URZ, PT ;  /* 0x00000000003f782f */ /* 0x000fda00038c0000 */
.L_x_197:
[----:B------:R-:W-:Y:S04]  /*6d30*/  BSSY B0, `(.L_x_183) ;  /* 0x0000034000007945 */ /* 0x000fe80003800000 */
[----:B------:R-:W-:Y:S05]  /*6d40*/  @!P6 BRA `(.L_x_184) ;  /* 0x0000000000c8e947 */ /* 0x000fea0003800000 */
[----:B------:R-:W-:-:S04]  /*6d50*/  LOP3.LUT R18, R18, 0x2, RZ, 0xfc, !PT ;  /* 0x0000000212127812 */ /* 0x000fc800078efcff */
[----:B------:R-:W-:-:S13]  /*6d60*/  ISETP.NE.AND P0, PT, R18, 0x3, PT ;  /* 0x000000031200780c */ /* 0x000fda0003f05270 */
[----:B------:R-:W-:Y:S05]  /*6d70*/  @!P0 BRA `(.L_x_185) ;  /* 0x0000000000048947 */ /* 0x000fea0003800000 */
[----:B------:R-:W-:Y:S01]  /*6d80*/  BPT.TRAP 0x1 ;  /* 0x000000040000795c */ /* 0x000fe20000300000 */
.L_x_185:
[----:B------:R-:W0:Y:S01]  /*6d90*/  S2R R5, SR_CgaCtaId ;  /* 0x0000000000057919 */ /* 0x000e220000008800 */
[----:B------:R-:W-:Y:S02]  /*6da0*/  MOV R0, 0x400 ;  /* 0x0000040000007802 */ /* 0x000fe40000000f00 */
[----:B------:R-:W-:Y:S02]  /*6db0*/  SHF.L.U32 R2, R3, 0x1f, RZ ;  /* 0x0000001f03027819 */ /* 0x000fe400000006ff */
[----:B0-----:R-:W-:-:S05]  /*6dc0*/  LEA R5, R5, R0, 0x18 ;  /* 0x0000000005057211 */ /* 0x001fca00078ec0ff */
[----:B------:R-:W-:-:S04]  /*6dd0*/  VIADD R5, R5, 0x28 ;  /* 0x0000002805057836 */ /* 0x000fc80000000000 */
[C---:B------:R-:W-:Y:S02]  /*6de0*/  IMAD R7, R8.reuse, 0x8, R5 ;  /* 0x0000000808077824 */ /* 0x040fe400078e0205 */
[----:B------:R-:W-:Y:S02]  /*6df0*/  VIADD R8, R8, 0x1 ;  /* 0x0000000108087836 */ /* 0x000fe40000000000 */
[----:B------:R-:W0:Y:S03]  /*6e00*/  SYNCS.PHASECHK.TRANS64.TRYWAIT P0, [R7+URZ], R2 ;  /* 0x00000002070075a7 */ /* 0x000e26000800017f */
[----:B------:R-:W-:-:S04]  /*6e10*/  ISETP.NE.AND P1, PT, R8, 0x5, PT ;  /* 0x000000050800780c */ /* 0x000fc80003f25270 */
[----:B------:R-:W-:Y:S02]  /*6e20*/  SEL R0, RZ, 0x1, P1 ;  /* 0x00000001ff007807 */ /* 0x000fe40000800000 */
[----:B------:R-:W-:Y:S02]  /*6e30*/  SEL R8, R8, RZ, P1 ;  /* 0x000000ff08087207 */ /* 0x000fe40000800000 */
[----:B------:R-:W-:-:S03]  /*6e40*/  LOP3.LUT R9, R3, R0, RZ, 0x3c, !PT ;  /* 0x0000000003097212 */ /* 0x000fc600078e3cff */
[----:B------:R-:W-:Y:S01]  /*6e50*/  IMAD R6, R8, 0x8, R5 ;  /* 0x0000000808067824 */ /* 0x000fe200078e0205 */
[----:B------:R-:W-:Y:S01]  /*6e60*/  SHF.L.U32 R3, R9, 0x1f, RZ ;  /* 0x0000001f09037819 */ /* 0x000fe200000006ff */
[----:B0-----:R-:W-:Y:S06]  /*6e70*/  @!P0 BRA `(.L_x_186) ;  /* 0x0000000400008947 */ /* 0x001fec0003800000 */
.L_x_198:
[----:B------:R-:W1:Y:S01]  /*6e80*/  SYNCS.PHASECHK.TRANS64.TRYWAIT P0, [R6+URZ], R3 ;  /* 0x00000003060075a7 */ /* 0x000e62000800017f */
[----:B------:R-:W-:-:S05]  /*6e90*/  VIADD R0, R8, 0x1 ;  /* 0x0000000108007836 */ /* 0x000fca0000000000 */
[----:B------:R-:W-:-:S04]  /*6ea0*/  ISETP.NE.AND P1, PT, R0, 0x5, PT ;  /* 0x000000050000780c */ /* 0x000fc80003f25270 */
[----:B0-----:R-:W-:Y:S02]  /*6eb0*/  SEL R2, RZ, 0x1, P1 ;  /* 0x00000001ff027807 */ /* 0x001fe40000800000 */
[----:B------:R-:W-:Y:S02]  /*6ec0*/  SEL R0, R0, RZ, P1 ;  /* 0x000000ff00007207 */ /* 0x000fe40000800000 */
[----:B------:R-:W-:-:S03]  /*6ed0*/  LOP3.LUT R9, R9, R2, RZ, 0x3c, !PT ;  /* 0x0000000209097212 */ /* 0x000fc600078e3cff */
[----:B------:R-:W-:Y:S01]  /*6ee0*/  IMAD R7, R0, 0x8, R5 ;  /* 0x0000000800077824 */ /* 0x000fe200078e0205 */
[----:B------:R-:W-:Y:S01]  /*6ef0*/  SHF.L.U32 R4, R9, 0x1f, RZ ;  /* 0x0000001f09047819 */ /* 0x000fe200000006ff */
[----:B-1----:R-:W-:Y:S06]  /*6f00*/  @!P0 BRA `(.L_x_187) ;  /* 0x0000000000f08947 */ /* 0x002fec0003800000 */
.L_x_199:
[----:B------:R-:W1:Y:S01]  /*6f10*/  SYNCS.PHASECHK.TRANS64.TRYWAIT P0, [R7+URZ], R4 ;  /* 0x00000004070075a7 */ /* 0x000e62000800017f */
[----:B------:R-:W-:-:S05]  /*6f20*/  VIADD R0, R0, 0x1 ;  /* 0x0000000100007836 */ /* 0x000fca0000000000 */
[----:B------:R-:W-:-:S04]  /*6f30*/  ISETP.NE.AND P1, PT, R0, 0x5, PT ;  /* 0x000000050000780c */ /* 0x000fc80003f25270 */
[----:B------:R-:W-:Y:S02]  /*6f40*/  SEL R2, RZ, 0x1, P1 ;  /* 0x00000001ff027807 */ /* 0x000fe40000800000 */
[----:B------:R-:W-:Y:S02]  /*6f50*/  SEL R0, R0, RZ, P1 ;  /* 0x000000ff00007207 */ /* 0x000fe40000800000 */
[----:B------:R-:W-:-:S03]  /*6f60*/  LOP3.LUT R9, R9, R2, RZ, 0x3c, !PT ;  /* 0x0000000209097212 */ /* 0x000fc600078e3cff */
[----:B0-----:R-:W-:Y:S01]  /*6f70*/  IMAD R6, R0, 0x8, R5 ;  /* 0x0000000800067824 */ /* 0x001fe200078e0205 */
[----:B------:R-:W-:Y:S01]  /*6f80*/  SHF.L.U32 R3, R9, 0x1f, RZ ;  /* 0x0000001f09037819 */ /* 0x000fe200000006ff */
[----:B-1----:R-:W-:Y:S06]  /*6f90*/  @!P0 BRA `(.L_x_188) ;  /* 0x0000000000e08947 */ /* 0x002fec0003800000 */
.L_x_200:
[----:B------:R-:W1:Y:S01]  /*6fa0*/  SYNCS.PHASECHK.TRANS64.TRYWAIT P0, [R6+URZ], R3 ;  /* 0x00000003060075a7 */ /* 0x000e62000800017f */
[----:B------:R-:W-:-:S05]  /*6fb0*/  VIADD R0, R0, 0x1 ;  /* 0x0000000100007836 */ /* 0x000fca0000000000 */
[----:B------:R-:W-:-:S04]  /*6fc0*/  ISETP.NE.AND P1, PT, R0, 0x5, PT ;  /* 0x000000050000780c */ /* 0x000fc80003f25270 */
[----:B------:R-:W-:Y:S02]  /*6fd0*/  SEL R2, RZ, 0x1, P1 ;  /* 0x00000001ff027807 */ /* 0x000fe40000800000 */
[----:B------:R-:W-:Y:S02]  /*6fe0*/  SEL R0, R0, RZ, P1 ;  /* 0x000000ff00007207 */ /* 0x000fe40000800000 */
[----:B------:R-:W-:Y:S01]  /*6ff0*/  LOP3.LUT R2, R9, R2, RZ, 0x3c, !PT ;  /* 0x0000000209027212 */ /* 0x000fe200078e3cff */
[----:B-1----:R-:W-:Y:S06]  /*7000*/  @!P0 BRA `(.L_x_189) ;  /* 0x0000000000d88947 */ /* 0x002fec0003800000 */
.L_x_201:
[----:B------:R-:W-:Y:S01]  /*7010*/  IMAD R5, R0, 0x8, R5 ;  /* 0x0000000800057824 */ /* 0x000fe200078e0205 */
[----:B------:R-:W-:-:S07]  /*7020*/  SHF.L.U32 R0, R2, 0x1f, RZ ;  /* 0x0000001f02007819 */ /* 0x000fce00000006ff */
.L_x_190:
[----:B--2---:R2:W3:Y:S02]  /*7030*/  SYNCS.PHASECHK.TRANS64.TRYWAIT P0, [R5+URZ], R0 ;  /* 0x00000000050075a7 */ /* 0x0044e4000800017f */
[----:B---3--:R-:W-:Y:S05]  /*7040*/  @!P0 NANOSLEEP.SYNCS 0x989680 ;  /* 0x009896800000895d */ /* 0x008fea0003900000 */
[----:B------:R-:W3:Y:S02]  /*7050*/  @!P0 SYNCS.PHASECHK.TRANS64 P0, [R5+URZ], R0 ;  /* 0x00000000050085a7 */ /* 0x000ee4000800007f */
[----:B---3--:R-:W-:Y:S05]  /*7060*/  @!P0 BRA `(.L_x_190) ;  /* 0xfffffffc00f08947 */ /* 0x008fea000383ffff */
.L_x_184:
[----:B------:R-:W-:Y:S05]  /*7070*/  BSYNC B0 ;  /* 0x0000000000007941 */ /* 0x000fea0003800000 */
.L_x_183:
[----:B------:R-:W-:Y:S05]  /*7080*/  EXIT ;  /* 0x000000000000794d */ /* 0x000fea0003800000 */
.L_x_21:
[----:B-1----:R1:W2:Y:S02]  /*7090*/  SYNCS.PHASECHK.TRANS64.TRYWAIT P1, [R3+URZ], R0 ;  /* 0x00000000030075a7 */ /* 0x0022a4000802017f */
[----:B--2---:R-:W-:Y:S05]  /*70a0*/  @!P1 NANOSLEEP.SYNCS 0x989680 ;  /* 0x009896800000995d */ /* 0x004fea0003900000 */
[----:B------:R-:W2:Y:S02]  /*70b0*/  @!P1 SYNCS.PHASECHK.TRANS64 P1, [R3+URZ], R0 ;  /* 0x00000000030095a7 */ /* 0x000ea4000802007f */
[----:B--2---:R-:W-:Y:S05]  /*70c0*/  @!P1 BRA `(.L_x_21) ;  /* 0xfffffffc00f09947 */ /* 0x004fea000383ffff */
[----:B------:R-:W-:Y:S05]  /*70d0*/  BRA `(.L_x_20) ;  /* 0xffffffa4008c7947 */ /* 0x000fea000383ffff */
.L_x_26:
[----:B-1----:R1:W2:Y:S02]  /*70e0*/  SYNCS.PHASECHK.TRANS64.TRYWAIT P1, [R5+URZ], R4 ;  /* 0x00000004050075a7 */ /* 0x0022a4000802017f */
[----:B--2---:R-:W-:Y:S05]  /*70f0*/  @!P1 NANOSLEEP.SYNCS 0x989680 ;  /* 0x009896800000995d */ /* 0x004fea0003900000 */
[----:B------:R-:W2:Y:S02]  /*7100*/  @!P1 SYNCS.PHASECHK.TRANS64 P1, [R5+URZ], R4 ;  /* 0x00000004050095a7 */ /* 0x000ea4000802007f */
[----:B--2---:R-:W-:Y:S05]  /*7110*/  @!P1 BRA `(.L_x_26) ;  /* 0xfffffffc00f09947 */ /* 0x004fea000383ffff */
[----:B------:R-:W-:Y:S05]  /*7120*/  BRA `(.L_x_25) ;  /* 0xffffffa800607947 */ /* 0x000fea000383ffff */
.L_x_171:
[----:B------:R-:W-:Y:S01]  /*7130*/  BSSY B1, `(.L_x_191) ;  /* 0x0000006000017945 */ /* 0x000fe20003800000 */
[----:B------:R-:W-:-:S07]  /*7140*/  IMAD.MOV.U32 R15, RZ, RZ, -0x1 ;  /* 0xffffffffff0f7424 */ /* 0x000fce00078e00ff */
[----:B------:R-:W-:Y:S05]  /*7150*/  WARPSYNC.COLLECTIVE R15, `(.L_x_192) ;  /* 0x000000000f0c7348 */ /* 0x000fea0003c00000 */
[----:B------:R-:W-:Y:S02]  /*7160*/  ELECT P6, UR62, PT ;  /* 0x00000000003e782f */ /* 0x000fe400038c0000 */
[----:B------:R-:W-:Y:S01]  /*7170*/  MOV R14, UR62 ;  /* 0x0000003e000e7c02 */ /* 0x000fe20008000f00 */
[----:B------:R-:W-:Y:S10]  /*7180*/  ENDCOLLECTIVE ;  /* 0x000000000000791b */ /* 0x000ff40003800000 */
.L_x_192:
[----:B------:R-:W-:Y:S05]  /*7190*/  BSYNC B1 ;  /* 0x0000000000017941 */ /* 0x000fea0003800000 */
.L_x_191:
[----:B------:R-:W-:Y:S05]  /*71a0*/  BRA `(.L_x_193) ;  /* 0xfffffff000147947 */ /* 0x000fea000383ffff */
.L_x_174:
[----:B0-----:R0:W1:Y:S02]  /*71b0*/  SYNCS.PHASECHK.TRANS64.TRYWAIT P0, [R20+URZ+0x28], R7 ;  /* 0x00002807140075a7 */ /* 0x001064000800017f */
[----:B-1----:R-:W-:Y:S05]  /*71c0*/  @!P0 NANOSLEEP.SYNCS 0x989680 ;  /* 0x009896800000895d */ /* 0x002fea0003900000 */
[----:B------:R-:W1:Y:S02]  /*71d0*/  @!P0 SYNCS.PHASECHK.TRANS64 P0, [R20+URZ+0x28], R7 ;  /* 0x00002807140085a7 */ /* 0x000e64000800007f */
[----:B-1----:R-:W-:Y:S05]  /*71e0*/  @!P0 BRA `(.L_x_174) ;  /* 0xfffffffc00f08947 */ /* 0x002fea000383ffff */
[----:B------:R-:W-:Y:S05]  /*71f0*/  BRA `(.L_x_194) ;  /* 0xfffffff000547947 */ /* 0x000fea000383ffff */
.L_x_182:
[----:B------:R-:W-:Y:S01]  /*7200*/  BSSY B0, `(.L_x_195) ;  /* 0x0000006000007945 */ /* 0x000fe20003800000 */
[----:B------:R-:W-:-:S07]  /*7210*/  IMAD.MOV.U32 R15, RZ, RZ, -0x1 ;  /* 0xffffffffff0f7424 */ /* 0x000fce00078e00ff */
[----:B------:R-:W-:Y:S05]  /*7220*/  WARPSYNC.COLLECTIVE R15, `(.L_x_196) ;  /* 0x000000000f0c7348 */ /* 0x000fea0003c00000 */
[----:B------:R-:W-:Y:S02]  /*7230*/  ELECT P6, UR62, PT ;  /* 0x00000000003e782f */ /* 0x000fe400038c0000 */
[----:B------:R-:W-:Y:S01]  /*7240*/  MOV R14, UR62 ;  /* 0x0000003e000e7c02 */ /* 0x000fe20008000f00 */
[----:B------:R-:W-:Y:S10]  /*7250*/  ENDCOLLECTIVE ;  /* 0x000000000000791b */ /* 0x000ff40003800000 */
.L_x_196:
[----:B------:R-:W-:Y:S05]  /*7260*/  BSYNC B0 ;  /* 0x0000000000007941 */ /* 0x000fea0003800000 */
.L_x_195:
[----:B------:R-:W-:Y:S05]  /*7270*/  BRA `(.L_x_197) ;  /* 0xfffffff800ac7947 */ /* 0x000fea000383ffff */
.L_x_186:
[----:B0-----:R0:W1:Y:S02]  /*7280*/  SYNCS.PHASECHK.TRANS64.TRYWAIT P0, [R7+URZ], R2 ;  /* 0x00000002070075a7 */ /* 0x001064000800017f */
[----:B-1----:R-:W-:Y:S05]  /*7290*/  @!P0 NANOSLEEP.SYNCS 0x989680 ;  /* 0x009896800000895d */ /* 0x002fea0003900000 */
[----:B------:R-:W1:Y:S02]  /*72a0*/  @!P0 SYNCS.PHASECHK.TRANS64 P0, [R7+URZ], R2 ;  /* 0x00000002070085a7 */ /* 0x000e64000800007f */
[----:B-1----:R-:W-:Y:S05]  /*72b0*/  @!P0 BRA `(.L_x_186) ;  /* 0xfffffffc00f08947 */ /* 0x002fea000383ffff */
[----:B------:R-:W-:Y:S05]  /*72c0*/  BRA `(.L_x_198) ;  /* 0xfffffff800ec7947 */ /* 0x000fea000383ffff */
.L_x_187:
[----:B0-----:R0:W1:Y:S02]  /*72d0*/  SYNCS.PHASECHK.TRANS64.TRYWAIT P0, [R6+URZ], R3 ;  /* 0x00000003060075a7 */ /* 0x001064000800017f */
[----:B-1----:R-:W-:Y:S05]  /*72e0*/  @!P0 NANOSLEEP.SYNCS 0x989680 ;  /* 0x009896800000895d */ /* 0x002fea0003900000 */
[----:B------:R-:W1:Y:S02]  /*72f0*/  @!P0 SYNCS.PHASECHK.TRANS64 P0, [R6+URZ], R3 ;  /* 0x00000003060085a7 */ /* 0x000e64000800007f */
[----:B-1----:R-:W-:Y:S05]  /*7300*/  @!P0 BRA `(.L_x_187) ;  /* 0xfffffffc00f08947 */ /* 0x002fea000383ffff */
[----:B------:R-:W-:Y:S05]  /*7310*/  BRA `(.L_x_199) ;  /* 0xfffffff800fc7947 */ /* 0x000fea000383ffff */
.L_x_188:
[----:B0-----:R0:W1:Y:S02]  /*7320*/  SYNCS.PHASECHK.TRANS64.TRYWAIT P0, [R7+URZ], R4 ;  /* 0x00000004070075a7 */ /* 0x001064000800017f */
[----:B-1----:R-:W-:Y:S05]  /*7330*/  @!P0 NANOSLEEP.SYNCS 0x989680 ;  /* 0x009896800000895d */ /* 0x002fea0003900000 */
[----:B------:R-:W1:Y:S02]  /*7340*/  @!P0 SYNCS.PHASECHK.TRANS64 P0, [R7+URZ], R4 ;  /* 0x00000004070085a7 */ /* 0x000e64000800007f */
[----:B-1----:R-:W-:Y:S05]  /*7350*/  @!P0 BRA `(.L_x_188) ;  /* 0xfffffffc00f08947 */ /* 0x002fea000383ffff */
[----:B------:R-:W-:Y:S05]  /*7360*/  BRA `(.L_x_200) ;  /* 0xfffffffc000c7947 */ /* 0x000fea000383ffff */
.L_x_189:
[----:B-1----:R1:W2:Y:S02]  /*7370*/  SYNCS.PHASECHK.TRANS64.TRYWAIT P0, [R6+URZ], R3 ;  /* 0x00000003060075a7 */ /* 0x0022a4000800017f */
[----:B--2---:R-:W-:Y:S05]  /*7380*/  @!P0 NANOSLEEP.SYNCS 0x989680 ;  /* 0x009896800000895d */ /* 0x004fea0003900000 */
[----:B------:R-:W2:Y:S02]  /*7390*/  @!P0 SYNCS.PHASECHK.TRANS64 P0, [R6+URZ], R3 ;  /* 0x00000003060085a7 */ /* 0x000ea4000800007f */
[----:B--2---:R-:W-:Y:S05]  /*73a0*/  @!P0 BRA `(.L_x_189) ;  /* 0xfffffffc00f08947 */ /* 0x004fea000383ffff */
[----:B------:R-:W-:Y:S05]  /*73b0*/  BRA `(.L_x_201) ;  /* 0xfffffffc00147947 */ /* 0x000fea000383ffff */
.L_x_202:
[----:B------:R-:W-:-:S00]  /*73c0*/  BRA `(.L_x_202) ;  /* 0xfffffffc00fc7947 */ /* 0x000fc0000383ffff */
[----:B------:R-:W-:-:S00]  /*73d0*/  NOP ;  /* 0x0000000000007918 */ /* 0x000fc00000000000 */
        /* <DEDUP_REMOVED lines=10> */
.L_x_203:


//--------------------- .nv.global.init           --------------------------
	.section	.nv.global.init,"aw",@progbits
.nv.global.init:
	.type		$str$22,@object
	.size		$str$22,($str$23 - $str$22)
$str$22:
        /*0000*/ 	.byte	0x6b, 0x5f, 0x74, 0x69, 0x6c, 0x65, 0x5f, 0x63, 0x6f, 0x75, 0x6e, 0x74, 0x20, 0x3e, 0x3d, 0x20
        /*0010*/ 	.byte	0x31, 0x00
	.type		$str$23,@object
	.size		$str$23,(__unnamed_1 - $str$23)
$str$23:
        /*0012*/ 	.byte	0x2f, 0x74, 0x6d, 0x70, 0x2f, 0x63, 0x75, 0x74, 0x6c, 0x61, 0x73, 0x73, 0x5f, 0x73, 0x77, 0x65
        /*0022*/ 	.byte	0x65, 0x70, 0x5f, 0x73, 0x72, 0x63, 0x2f, 0x69, 0x6e, 0x63, 0x6c, 0x75, 0x64, 0x65, 0x2f, 0x63
        /*0032*/ 	.byte	0x75, 0x74, 0x6c, 0x61, 0x73, 0x73, 0x2f, 0x67, 0x65, 0x6d, 0x6d, 0x2f, 0x63, 0x6f, 0x6c, 0x6c
        /*0042*/ 	.byte	0x65, 0x63, 0x74, 0x69, 0x76, 0x65, 0x2f, 0x73, 0x6d, 0x39, 0x30, 0x5f, 0x6d, 0x6d, 0x61, 0x5f
        /*0052*/ 	.byte	0x74, 0x6d, 0x61, 0x5f, 0x67, 0x6d, 0x6d, 0x61, 0x5f, 0x73, 0x73, 0x5f, 0x77, 0x61, 0x72, 0x70
        /*0062*/ 	.byte	0x73, 0x70, 0x65, 0x63, 0x69, 0x61, 0x6c, 0x69, 0x7a, 0x65, 0x64, 0x2e, 0x68, 0x70, 0x70, 0x00
	.type		__unnamed_1,@object
	.size		__unnamed_1,(.L_0 - __unnamed_1)
__unnamed_1:
        /*0072*/ 	.byte	0x76, 0x6f, 0x69, 0x64, 0x20, 0x63, 0x75, 0x74, 0x6c, 0x61, 0x73, 0x73, 0x3a, 0x3a, 0x67, 0x65
        /* <DEDUP_REMOVED lines=172> */
        /*0b42*/ 	.byte	0x6e, 0x74, 0x69, 0x74, 0x79, 0x5d, 0x00
.L_0:


//--------------------- .nv.shared._ZN7cutlass13device_kernelINS_4gemm6kernel13GemmUniversalIN4cute5tupleIJiiiiEEENS1_10collective13CollectiveMmaINS1_34MainloopSm90TmaGmmaWarpSpecializedILi5ENS5_IJNS4_1CILi1EEENSA_ILi2EEESB_EEENS1_35KernelTmaWarpSpecializedCooperativeEEENS5_IJNSA_ILi256EEENSA_ILi64EEESH_EEEaNS5_IJlSB_lEEEaSJ_NS4_8TiledMMAINS4_8MMA_AtomIJNS4_4SM904GMMA26MMA_64x64x32_S32S8S8_SS_TNEEEENS4_6LayoutINS5_IJSC_SB_SB_EEENS5_IJSB_NSA_ILi0EEESS_EEEEENS5_IJNS4_10UnderscoreESV_SV_EEEEENS4_23SM90_TMA_LOAD_MULTICASTENS4_14ComposedLayoutINS4_7SwizzleILi2ELi4ELi3EEENS4_18smem_ptr_flag_bitsILi8EEENSQ_INS5_IJNSA_ILi8EEESH_EEENS5_IJSH_SB_EEEEEEEvNS4_8identityENS4_13SM90_TMA_LOADES18_vS19_EENS_8epilogue10collective6detail29Sm90TmaWarpSpecializedAdapterINS1D_15DefaultEpilogueIaSJ_SJ_NS1C_6thread17LinearCombinationIaLi1EiiLNS1H_9ScaleType4KindE0ELNS_15FloatRoundStyleE2EaEENS1_15EpilogueDefaultEEEEEvvEEEEvNT_6ParamsE --------------------------
	.section	.nv.shared._ZN7cutlass13device_kernelINS_4gemm6kernel13GemmUniversalIN4cute5tupleIJiiiiEEENS1_10collective13CollectiveMmaINS1_34MainloopSm90TmaGmmaWarpSpecializedILi5ENS5_IJNS4_1CILi1EEENSA_ILi2EEESB_EEENS1_35KernelTmaWarpSpecializedCooperativeEEENS5_IJNSA_ILi256EEENSA_ILi64EEESH_EEEaNS5_IJlSB_lEEEaSJ_NS4_8TiledMMAINS4_8MMA_AtomIJNS4_4SM904GMMA26MMA_64x64x32_S32S8S8_SS_TNEEEENS4_6LayoutINS5_IJSC_SB_SB_EEENS5_IJSB_NSA_ILi0EEESS_EEEEENS5_IJNS4_10UnderscoreESV_SV_EEEEENS4_23SM90_TMA_LOAD_MULTICASTENS4_14ComposedLayoutINS4_7SwizzleILi2ELi4ELi3EEENS4_18smem_ptr_flag_bitsILi8EEENSQ_INS5_IJNSA_ILi8EEESH_EEENS5_IJSH_SB_EEEEEEEvNS4_8identityENS4_13SM90_TMA_LOADES18_vS19_EENS_8epilogue10collective6detail29Sm90TmaWarpSpecializedAdapterINS1D_15DefaultEpilogueIaSJ_SJ_NS1C_6thread17LinearCombinationIaLi1EiiLNS1H_9ScaleType4KindE0ELNS_15FloatRoundStyleE2EaEENS1_15EpilogueDefaultEEEEEvvEEEEvNT_6ParamsE,"aw",@nobits
	.sectionflags	@""
	.align	16
	.zero		1024


//--------------------- .nv.shared.reserved.0     --------------------------
	.section	.nv.shared.reserved.0,"aw",@nobits
	.weak		__nv_reservedSMEM_offset_0_alias
	.size		__nv_reservedSMEM_offset_0_alias, 0, 0
	.other		__nv_reservedSMEM_offset_0_alias,@"STO_CUDA_RESERVED_SHARED STV_DEFAULT"
__nv_reservedSMEM_offset_0_alias:
	.zero		0


//--------------------- .nv.global                --------------------------
	.section	.nv.global,"aw",@nobits
.nv.global:
	.type		_ZN39_INTERNAL_9f05cf65_4_k_cu_27c38ddd_48704cute1_E,@object
	.size		_ZN39_INTERNAL_9f05cf65_4_k_cu_27c38ddd_48704cute1_E,(_ZN39_INTERNAL_9f05cf65_4_k_cu_27c38ddd_48704cuda3std3__45__cpo6cbeginE - _ZN39_INTERNAL_9f05cf65_4_k_cu_27c38ddd_48704cute1_E)
_ZN39_INTERNAL_9f05cf65_4_k_cu_27c38ddd_48704cute1_E:
	.zero		1
	.type		_ZN39_INTERNAL_9f05cf65_4_k_cu_27c38ddd_48704cuda3std3__45__cpo6cbeginE,@object
	.size		_ZN39_INTERNAL_9f05cf65_4_k_cu_27c38ddd_48704cuda3std3__45__cpo6cbeginE,(_ZN39_INTERNAL_9f05cf65_4_k_cu_27c38ddd_48704cuda3std3__48in_placeE - _ZN39_INTERNAL_9f05cf65_4_k_cu_27c38ddd_48704cuda3std3__45__cpo6cbeginE)
_ZN39_INTERNAL_9f05cf65_4_k_cu_27c38ddd_48704cuda3std3__45__cpo6cbeginE:
	.zero		1
	.type		_ZN39_INTERNAL_9f05cf65_4_k_cu_27c38ddd_48704cuda3std3__48in_placeE,@object
	.size		_ZN39_INTERNAL_9f05cf65_4_k_cu_27c38ddd_48704cuda3std3__48in_placeE,(_ZN39_INTERNAL_9f05cf65_4_k_cu_27c38ddd_48704cuda3std6ranges3__45__cpo9iter_moveE - _ZN39_INTERNAL_9f05cf65_4_k_cu_27c38ddd_48704cuda3std3__48in_placeE)
_ZN39_INTERNAL_9f05cf65_4_k_cu_27c38ddd_48704cuda3std3__48in_placeE:
	.zero		1
	.type		_ZN39_INTERNAL_9f05cf65_4_k_cu_27c38ddd_48704cuda3std6ranges3__45__cpo9iter_moveE,@object
	.size		_ZN39_INTERNAL_9f05cf65_4_k_cu_27c38ddd_48704cuda3std6ranges3__45__cpo9iter_moveE,(_ZN39_INTERNAL_9f05cf65_4_k_cu_27c38ddd_48704cuda3std3__45__cpo5beginE - _ZN39_INTERNAL_9f05cf65_4_k_cu_27c38ddd_48704cuda3std6ranges3__45__cpo9iter_moveE)
_ZN39_INTERNAL_9f05cf65_4_k_cu_27c38ddd_48704cuda3std6ranges3__45__cpo9iter_moveE:
	.zero		1
	.type		_ZN39_INTERNAL_9f05cf65_4_k_cu_27c38ddd_48704cuda3std3__45__cpo5beginE,@object
	.size		_ZN39_INTERNAL_9f05cf65_4_k_cu_27c38ddd_48704cuda3std3__45__cpo5beginE,(_ZN39_INTERNAL_9f05cf65_4_k_cu_27c38ddd_48704cuda3std3__441_GLOBAL__N__9f05cf65_4_k_cu_27c38ddd_48706ignoreE - _ZN39_INTERNAL_9f05cf65_4_k_cu_27c38ddd_48704cuda3std3__45__cpo5beginE)
_ZN39_INTERNAL_9f05cf65_4_k_cu_27c38ddd_48704cuda3std3__45__cpo5beginE:
	.zero		1
	.type		_ZN39_INTERNAL_9f05cf65_4_k_cu_27c38ddd_48704cuda3std3__441_GLOBAL__N__9f05cf65_4_k_cu_27c38ddd_48706ignoreE,@object
	.size		_ZN39_INTERNAL_9f05cf65_4_k_cu_27c38ddd_48704cuda3std3__441_GLOBAL__N__9f05cf65_4_k_cu_27c38ddd_48706ignoreE,(_ZN39_INTERNAL_9f05cf65_4_k_cu_27c38ddd_48704cute7productE - _ZN39_INTERNAL_9f05cf65_4_k_cu_27c38ddd_48704cuda3std3__441_GLOBAL__N__9f05cf65_4_k_cu_27c38ddd_48706ignoreE)
_ZN39_INTERNAL_9f05cf65_4_k_cu_27c38ddd_48704cuda3std3__441_GLOBAL__N__9f05cf65_4_k_cu_27c38ddd_48706ignoreE:
	.zero		1
	.type		_ZN39_INTERNAL_9f05cf65_4_k_cu_27c38ddd_48704cute7productE,@object
	.size		_ZN39_INTERNAL_9f05cf65_4_k_cu_27c38ddd_48704cute7productE,(_ZN39_INTERNAL_9f05cf65_4_k_cu_27c38ddd_48704cuda3std3__45__cpo3endE - _ZN39_INTERNAL_9f05cf65_4_k_cu_27c38ddd_48704cute7productE)
_ZN39_INTERNAL_9f05cf65_4_k_cu_27c38ddd_48704cute7productE:
	.zero		1
	.type		_ZN39_INTERNAL_9f05cf65_4_k_cu_27c38ddd_48704cuda3std3__45__cpo3endE,@object
	.size		_ZN39_INTERNAL_9f05cf65_4_k_cu_27c38ddd_48704cuda3std3__45__cpo3endE,(_ZN39_INTERNAL_9f05cf65_4_k_cu_27c38ddd_48704cuda3std3__419piecewise_constructE - _ZN39_INTERNAL_9f05cf65_4_k_cu_27c38ddd_48704cuda3std3__45__cpo3endE)
_ZN39_INTERNAL_9f05cf65_4_k_cu_27c38ddd_48704cuda3std3__45__cpo3endE:
	.zero		1
	.type		_ZN39_INTERNAL_9f05cf65_4_k_cu_27c38ddd_48704cuda3std3__419piecewise_constructE,@object
	.size		_ZN39_INTERNAL_9f05cf65_4_k_cu_27c38ddd_48704cuda3std3__419piecewise_constructE,(_ZN39_INTERNAL_9f05cf65_4_k_cu_27c38ddd_48704cuda3std3__45__cpo4cendE - _ZN39_INTERNAL_9f05cf65_4_k_cu_27c38ddd_48704cuda3std3__419piecewise_constructE)
_ZN39_INTERNAL_9f05cf65_4_k_cu_27c38ddd_48704cuda3std3__419piecewise_constructE:
	.zero		1
	.type		_ZN39_INTERNAL_9f05cf65_4_k_cu_27c38ddd_48704cuda3std3__45__cpo4cendE,@object
	.size		_ZN39_INTERNAL_9f05cf65_4_k_cu_27c38ddd_48704cuda3std3__45__cpo4cendE,(_ZN39_INTERNAL_9f05cf65_4_k_cu_27c38ddd_48704cuda3std6ranges3__45__cpo4swapE - _ZN39_INTERNAL_9f05cf65_4_k_cu_27c38ddd_48704cuda3std3__45__cpo4cendE)
_ZN39_INTERNAL_9f05cf65_4_k_cu_27c38ddd_48704cuda3std3__45__cpo4cendE:
	.zero		1
	.type		_ZN39_INTERNAL_9f05cf65_4_k_cu_27c38ddd_48704cuda3std6ranges3__45__cpo4swapE,@object
	.size		_ZN39_INTERNAL_9f05cf65_4_k_cu_27c38ddd_48704cuda3std6ranges3__45__cpo4swapE,(.L_8 - _ZN39_INTERNAL_9f05cf65_4_k_cu_27c38ddd_48704cuda3std6ranges3__45__cpo4swapE)
_ZN39_INTERNAL_9f05cf65_4_k_cu_27c38ddd_48704cuda3std6ranges3__45__cpo4swapE:
	.zero		1
.L_8:


//--------------------- .nv.constant0._ZN7cutlass13device_kernelINS_4gemm6kernel13GemmUniversalIN4cute5tupleIJiiiiEEENS1_10collective13CollectiveMmaINS1_34MainloopSm90TmaGmmaWarpSpecializedILi5ENS5_IJNS4_1CILi1EEENSA_ILi2EEESB_EEENS1_35KernelTmaWarpSpecializedCooperativeEEENS5_IJNSA_ILi256EEENSA_ILi64EEESH_EEEaNS5_IJlSB_lEEEaSJ_NS4_8TiledMMAINS4_8MMA_AtomIJNS4_4SM904GMMA26MMA_64x64x32_S32S8S8_SS_TNEEEENS4_6LayoutINS5_IJSC_SB_SB_EEENS5_IJSB_NSA_ILi0EEESS_EEEEENS5_IJNS4_10UnderscoreESV_SV_EEEEENS4_23SM90_TMA_LOAD_MULTICASTENS4_14ComposedLayoutINS4_7SwizzleILi2ELi4ELi3EEENS4_18smem_ptr_flag_bitsILi8EEENSQ_INS5_IJNSA_ILi8EEESH_EEENS5_IJSH_SB_EEEEEEEvNS4_8identityENS4_13SM90_TMA_LOADES18_vS19_EENS_8epilogue10collective6detail29Sm90TmaWarpSpecializedAdapterINS1D_15DefaultEpilogueIaSJ_SJ_NS1C_6thread17LinearCombinationIaLi1EiiLNS1H_9ScaleType4KindE0ELNS_15FloatRoundStyleE2EaEENS1_15EpilogueDefaultEEEEEvvEEEEvNT_6ParamsE --------------------------
	.section	.nv.constant0._ZN7cutlass13device_kernelINS_4gemm6kernel13GemmUniversalIN4cute5tupleIJiiiiEEENS1_10collective13CollectiveMmaINS1_34MainloopSm90TmaGmmaWarpSpecializedILi5ENS5_IJNS4_1CILi1EEENSA_ILi2EEESB_EEENS1_35KernelTmaWarpSpecializedCooperativeEEENS5_IJNSA_ILi256EEENSA_ILi64EEESH_EEEaNS5_IJlSB_lEEEaSJ_NS4_8TiledMMAINS4_8MMA_AtomIJNS4_4SM904GMMA26MMA_64x64x32_S32S8S8_SS_TNEEEENS4_6LayoutINS5_IJSC_SB_SB_EEENS5_IJSB_NSA_ILi0EEESS_EEEEENS5_IJNS4_10UnderscoreESV_SV_EEEEENS4_23SM90_TMA_LOAD_MULTICASTENS4_14ComposedLayoutINS4_7SwizzleILi2ELi4ELi3EEENS4_18smem_ptr_flag_bitsILi8EEENSQ_INS5_IJNSA_ILi8EEESH_EEENS5_IJSH_SB_EEEEEEEvNS4_8identityENS4_13SM90_TMA_LOADES18_vS19_EENS_8epilogue10collective6detail29Sm90TmaWarpSpecializedAdapterINS1D_15DefaultEpilogueIaSJ_SJ_NS1C_6thread17LinearCombinationIaLi1EiiLNS1H_9ScaleType4KindE0ELNS_15FloatRoundStyleE2EaEENS1_15EpilogueDefaultEEEEEvvEEEEvNT_6ParamsE,"a",@progbits
	.sectionflags	@""
	.align	4
.nv.constant0._ZN7cutlass13device_kernelINS_4gemm6kernel13GemmUniversalIN4cute5tupleIJiiiiEEENS1_10collective13CollectiveMmaINS1_34MainloopSm90TmaGmmaWarpSpecializedILi5ENS5_IJNS4_1CILi1EEENSA_ILi2EEESB_EEENS1_35KernelTmaWarpSpecializedCooperativeEEENS5_IJNSA_ILi256EEENSA_ILi64EEESH_EEEaNS5_IJlSB_lEEEaSJ_NS4_8TiledMMAINS4_8MMA_AtomIJNS4_4SM904GMMA26MMA_64x64x32_S32S8S8_SS_TNEEEENS4_6LayoutINS5_IJSC_SB_SB_EEENS5_IJSB_NSA_ILi0EEESS_EEEEENS5_IJNS4_10UnderscoreESV_SV_EEEEENS4_23SM90_TMA_LOAD_MULTICASTENS4_14ComposedLayoutINS4_7SwizzleILi2ELi4ELi3EEENS4_18smem_ptr_flag_bitsILi8EEENSQ_INS5_IJNSA_ILi8EEESH_EEENS5_IJSH_SB_EEEEEEEvNS4_8identityENS4_13SM90_TMA_LOADES18_vS19_EENS_8epilogue10collective6detail29Sm90TmaWarpSpecializedAdapterINS1D_15DefaultEpilogueIaSJ_SJ_NS1C_6thread17LinearCombinationIaLi1EiiLNS1H_9ScaleType4KindE0ELNS_15FloatRoundStyleE2EaEENS1_15EpilogueDefaultEEEEEvvEEEEvNT_6ParamsE:
	.zero		1664


//--------------------- SYMBOLS --------------------------

	.type		.nv.reservedSmem.offset0,@object
	.size		.nv.reservedSmem.offset0,0x4
	.type		__assertfail,@function
